//
// Generated by NVIDIA NVVM Compiler
//
// Compiler Build ID: CL-36424714
// Cuda compilation tools, release 13.0, V13.0.88
// Based on NVVM 20.0.0
//

.version 9.0
.target sm_100
.address_size 64

	// .globl	_Z16early_exit_kenelPfii
.global .align 4 .b8 __cudart_i2opi_f[24] = {65, 144, 67, 60, 153, 149, 98, 219, 192, 221, 52, 245, 209, 87, 39, 252, 41, 21, 68, 78, 110, 131, 249, 162};

.visible .entry _Z16early_exit_kenelPfii(
	.param .u64 .ptr .align 1 _Z16early_exit_kenelPfii_param_0,
	.param .u32 _Z16early_exit_kenelPfii_param_1,
	.param .u32 _Z16early_exit_kenelPfii_param_2
)
{
	.local .align 4 .b8 	__local_depot0[28];
	.reg .b64 	%SP;
	.reg .b64 	%SPL;
	.reg .pred 	%p<21>;
	.reg .b32 	%r<99>;
	.reg .b32 	%f<80>;
	.reg .b64 	%rd<42>;
	.reg .b64 	%fd<5>;

	mov.u64 	%SPL, __local_depot0;
	ld.param.u64 	%rd13, [_Z16early_exit_kenelPfii_param_0];
	ld.param.u32 	%r36, [_Z16early_exit_kenelPfii_param_1];
	ld.param.u32 	%r35, [_Z16early_exit_kenelPfii_param_2];
	add.u64 	%rd1, %SPL, 0;
	add.u64 	%rd2, %SPL, 0;
	mov.u32 	%r37, %tid.x;
	and.b32  	%r38, %r37, 16;
	mov.u32 	%r39, %ctaid.x;
	mov.u32 	%r40, %ntid.x;
	mad.lo.s32 	%r1, %r39, %r40, %r37;
	setp.eq.s32 	%p1, %r38, 0;
	selp.b32 	%r2, 1, %r36, %p1;
	min.s32 	%r41, %r36, %r2;
	mov.f32 	%f75, 0f00000000;
	min.s32 	%r42, %r41, %r35;
	setp.lt.s32 	%p2, %r42, 1;
	@%p2 bra 	$L__BB0_21;
	cvt.rn.f32.s32 	%f24, %r1;
	add.f32 	%f25, %f24, 0f3F000000;
	mul.f32 	%f1, %f25, 0f358637BD;
	mov.f32 	%f75, 0f00000000;
	mov.b32 	%r89, 0;
	mov.u64 	%rd26, __cudart_i2opi_f;
$L__BB0_2:
	cvt.rn.f32.u32 	%f26, %r89;
	fma.rn.f32 	%f76, %f26, 0f3727C5AC, %f1;
	mov.b32 	%r90, 0;
$L__BB0_3:
	mov.u32 	%r4, %r90;
	add.s32 	%r90, %r4, 1;
	cvt.rn.f32.u32 	%f27, %r90;
	mul.f32 	%f28, %f27, 0f38D1B717;
	fma.rn.f32 	%f6, %f76, %f28, %f75;
	add.s32 	%r45, %r4, 3;
	cvt.rn.f32.u32 	%f29, %r45;
	mul.f32 	%f30, %f29, 0f3951B717;
	fma.rn.f32 	%f7, %f75, %f30, %f76;
	mul.f32 	%f31, %f6, 0f3F22F983;
	cvt.rni.s32.f32 	%r94, %f31;
	cvt.rn.f32.s32 	%f32, %r94;
	fma.rn.f32 	%f33, %f32, 0fBFC90FDA, %f6;
	fma.rn.f32 	%f34, %f32, 0fB3A22168, %f33;
	fma.rn.f32 	%f77, %f32, 0fA7C234C5, %f34;
	abs.f32 	%f9, %f6;
	setp.ltu.f32 	%p3, %f9, 0f47CE4780;
	@%p3 bra 	$L__BB0_11;
	setp.eq.f32 	%p4, %f9, 0f7F800000;
	@%p4 bra 	$L__BB0_10;
	mov.b32 	%r7, %f6;
	shl.b32 	%r47, %r7, 8;
	or.b32  	%r8, %r47, -2147483648;
	mov.b64 	%rd40, 0;
	mov.b32 	%r91, 0;
	mov.u64 	%rd38, %rd26;
	mov.u64 	%rd39, %rd2;
$L__BB0_6:
	.pragma "nounroll";
	ld.global.nc.u32 	%r48, [%rd38];
	mad.wide.u32 	%rd18, %r48, %r8, %rd40;
	shr.u64 	%rd40, %rd18, 32;
	st.local.u32 	[%rd39], %rd18;
	add.s32 	%r91, %r91, 1;
	add.s64 	%rd39, %rd39, 4;
	add.s64 	%rd38, %rd38, 4;
	setp.ne.s32 	%p5, %r91, 6;
	@%p5 bra 	$L__BB0_6;
	shr.u32 	%r49, %r7, 23;
	st.local.u32 	[%rd2+24], %rd40;
	and.b32  	%r11, %r49, 31;
	and.b32  	%r50, %r49, 224;
	add.s32 	%r51, %r50, -128;
	shr.u32 	%r52, %r51, 5;
	mul.wide.u32 	%rd19, %r52, 4;
	sub.s64 	%rd9, %rd2, %rd19;
	ld.local.u32 	%r92, [%rd9+24];
	ld.local.u32 	%r93, [%rd9+20];
	setp.eq.s32 	%p6, %r11, 0;
	@%p6 bra 	$L__BB0_9;
	shf.l.wrap.b32 	%r92, %r93, %r92, %r11;
	ld.local.u32 	%r53, [%rd9+16];
	shf.l.wrap.b32 	%r93, %r53, %r93, %r11;
$L__BB0_9:
	shr.u32 	%r54, %r92, 30;
	shf.l.wrap.b32 	%r55, %r93, %r92, 2;
	shl.b32 	%r56, %r93, 2;
	shr.u32 	%r57, %r55, 31;
	add.s32 	%r58, %r57, %r54;
	neg.s32 	%r59, %r58;
	setp.lt.s32 	%p7, %r7, 0;
	selp.b32 	%r94, %r59, %r58, %p7;
	xor.b32  	%r60, %r55, %r7;
	shr.s32 	%r61, %r55, 31;
	xor.b32  	%r62, %r61, %r55;
	xor.b32  	%r63, %r61, %r56;
	cvt.u64.u32 	%rd20, %r62;
	shl.b64 	%rd21, %rd20, 32;
	cvt.u64.u32 	%rd22, %r63;
	or.b64  	%rd23, %rd21, %rd22;
	cvt.rn.f64.s64 	%fd1, %rd23;
	mul.f64 	%fd2, %fd1, 0d3BF921FB54442D19;
	cvt.rn.f32.f64 	%f35, %fd2;
	neg.f32 	%f36, %f35;
	setp.lt.s32 	%p8, %r60, 0;
	selp.f32 	%f77, %f36, %f35, %p8;
	bra.uni 	$L__BB0_11;
$L__BB0_10:
	mov.f32 	%f37, 0f00000000;
	mul.rn.f32 	%f77, %f6, %f37;
	mov.b32 	%r94, 0;
$L__BB0_11:
	mul.rn.f32 	%f38, %f77, %f77;
	and.b32  	%r65, %r94, 1;
	setp.eq.b32 	%p9, %r65, 1;
	selp.f32 	%f39, 0f3F800000, %f77, %p9;
	fma.rn.f32 	%f40, %f38, %f39, 0f00000000;
	fma.rn.f32 	%f41, %f38, 0f37CBAC00, 0fBAB607ED;
	selp.f32 	%f42, %f41, 0fB94D4153, %p9;
	selp.f32 	%f43, 0f3D2AAABB, 0f3C0885E4, %p9;
	fma.rn.f32 	%f44, %f42, %f38, %f43;
	selp.f32 	%f45, 0fBEFFFFFF, 0fBE2AAAA8, %p9;
	fma.rn.f32 	%f46, %f44, %f38, %f45;
	fma.rn.f32 	%f47, %f46, %f40, %f39;
	and.b32  	%r66, %r94, 2;
	setp.eq.s32 	%p10, %r66, 0;
	mov.f32 	%f48, 0f00000000;
	sub.f32 	%f49, %f48, %f47;
	selp.f32 	%f13, %f47, %f49, %p10;
	mul.f32 	%f50, %f7, 0f3F22F983;
	cvt.rni.s32.f32 	%r98, %f50;
	cvt.rn.f32.s32 	%f51, %r98;
	fma.rn.f32 	%f52, %f51, 0fBFC90FDA, %f7;
	fma.rn.f32 	%f53, %f51, 0fB3A22168, %f52;
	fma.rn.f32 	%f78, %f51, 0fA7C234C5, %f53;
	abs.f32 	%f15, %f7;
	setp.ltu.f32 	%p11, %f15, 0f47CE4780;
	@%p11 bra 	$L__BB0_19;
	setp.eq.f32 	%p12, %f15, 0f7F800000;
	@%p12 bra 	$L__BB0_18;
	mov.b32 	%r21, %f7;
	shl.b32 	%r68, %r21, 8;
	or.b32  	%r22, %r68, -2147483648;
	mov.b64 	%rd41, 0;
	mov.b32 	%r95, 0;
$L__BB0_14:
	.pragma "nounroll";
	mul.wide.u32 	%rd25, %r95, 4;
	add.s64 	%rd27, %rd26, %rd25;
	ld.global.nc.u32 	%r69, [%rd27];
	mad.wide.u32 	%rd28, %r69, %r22, %rd41;
	shr.u64 	%rd41, %rd28, 32;
	add.s64 	%rd29, %rd1, %rd25;
	st.local.u32 	[%rd29], %rd28;
	add.s32 	%r95, %r95, 1;
	setp.ne.s32 	%p13, %r95, 6;
	@%p13 bra 	$L__BB0_14;
	shr.u32 	%r70, %r21, 23;
	st.local.u32 	[%rd1+24], %rd41;
	and.b32  	%r25, %r70, 31;
	and.b32  	%r71, %r70, 224;
	add.s32 	%r72, %r71, -128;
	shr.u32 	%r73, %r72, 5;
	mul.wide.u32 	%rd30, %r73, 4;
	sub.s64 	%rd12, %rd1, %rd30;
	ld.local.u32 	%r96, [%rd12+24];
	ld.local.u32 	%r97, [%rd12+20];
	setp.eq.s32 	%p14, %r25, 0;
	@%p14 bra 	$L__BB0_17;
	shf.l.wrap.b32 	%r96, %r97, %r96, %r25;
	ld.local.u32 	%r74, [%rd12+16];
	shf.l.wrap.b32 	%r97, %r74, %r97, %r25;
$L__BB0_17:
	shr.u32 	%r75, %r96, 30;
	shf.l.wrap.b32 	%r76, %r97, %r96, 2;
	shl.b32 	%r77, %r97, 2;
	shr.u32 	%r78, %r76, 31;
	add.s32 	%r79, %r78, %r75;
	neg.s32 	%r80, %r79;
	setp.lt.s32 	%p15, %r21, 0;
	selp.b32 	%r98, %r80, %r79, %p15;
	xor.b32  	%r81, %r76, %r21;
	shr.s32 	%r82, %r76, 31;
	xor.b32  	%r83, %r82, %r76;
	xor.b32  	%r84, %r82, %r77;
	cvt.u64.u32 	%rd31, %r83;
	shl.b64 	%rd32, %rd31, 32;
	cvt.u64.u32 	%rd33, %r84;
	or.b64  	%rd34, %rd32, %rd33;
	cvt.rn.f64.s64 	%fd3, %rd34;
	mul.f64 	%fd4, %fd3, 0d3BF921FB54442D19;
	cvt.rn.f32.f64 	%f54, %fd4;
	neg.f32 	%f55, %f54;
	setp.lt.s32 	%p16, %r81, 0;
	selp.f32 	%f78, %f55, %f54, %p16;
	bra.uni 	$L__BB0_19;
$L__BB0_18:
	mov.f32 	%f56, 0f00000000;
	mul.rn.f32 	%f78, %f7, %f56;
	mov.b32 	%r98, 0;
$L__BB0_19:
	add.s32 	%r86, %r98, 1;
	mul.rn.f32 	%f57, %f78, %f78;
	and.b32  	%r87, %r98, 1;
	setp.eq.b32 	%p17, %r87, 1;
	selp.f32 	%f58, %f78, 0f3F800000, %p17;
	fma.rn.f32 	%f59, %f57, %f58, 0f00000000;
	fma.rn.f32 	%f60, %f57, 0f37CBAC00, 0fBAB607ED;
	selp.f32 	%f61, 0fB94D4153, %f60, %p17;
	selp.f32 	%f62, 0f3C0885E4, 0f3D2AAABB, %p17;
	fma.rn.f32 	%f63, %f61, %f57, %f62;
	selp.f32 	%f64, 0fBE2AAAA8, 0fBEFFFFFF, %p17;
	fma.rn.f32 	%f65, %f63, %f57, %f64;
	fma.rn.f32 	%f66, %f65, %f59, %f58;
	and.b32  	%r88, %r86, 2;
	setp.eq.s32 	%p18, %r88, 0;
	mov.f32 	%f67, 0f00000000;
	sub.f32 	%f68, %f67, %f66;
	selp.f32 	%f69, %f66, %f68, %p18;
	mul.f32 	%f70, %f13, 0f3F333333;
	fma.rn.f32 	%f71, %f75, 0f3F800008, %f70;
	fma.rn.f32 	%f75, %f69, 0f3E99999A, %f71;
	mul.f32 	%f72, %f13, 0f3E4CCCCD;
	fma.rn.f32 	%f73, %f76, 0f3F7FFFEF, %f72;
	fma.rn.f32 	%f76, %f69, 0fBDCCCCCD, %f73;
	setp.ne.s32 	%p19, %r90, %r35;
	@%p19 bra 	$L__BB0_3;
	add.s32 	%r89, %r89, 1;
	setp.ne.s32 	%p20, %r89, %r2;
	@%p20 bra 	$L__BB0_2;
$L__BB0_21:
	cvta.to.global.u64 	%rd35, %rd13;
	mul.wide.s32 	%rd36, %r1, 4;
	add.s64 	%rd37, %rd35, %rd36;
	st.global.f32 	[%rd37], %f75;
	ret;

}
	// .globl	_Z19no_early_exit_kenelPfiii
.visible .entry _Z19no_early_exit_kenelPfiii(
	.param .u64 .ptr .align 1 _Z19no_early_exit_kenelPfiii_param_0,
	.param .u32 _Z19no_early_exit_kenelPfiii_param_1,
	.param .u32 _Z19no_early_exit_kenelPfiii_param_2,
	.param .u32 _Z19no_early_exit_kenelPfiii_param_3
)
{
	.local .align 4 .b8 	__local_depot1[28];
	.reg .b64 	%SP;
	.reg .b64 	%SPL;
	.reg .pred 	%p<21>;
	.reg .b32 	%r<99>;
	.reg .b32 	%f<80>;
	.reg .b64 	%rd<42>;
	.reg .b64 	%fd<5>;

	mov.u64 	%SPL, __local_depot1;
	ld.param.u64 	%rd13, [_Z19no_early_exit_kenelPfiii_param_0];
	ld.param.u32 	%r36, [_Z19no_early_exit_kenelPfiii_param_1];
	ld.param.u32 	%r35, [_Z19no_early_exit_kenelPfiii_param_2];
	ld.param.u32 	%r37, [_Z19no_early_exit_kenelPfiii_param_3];
	add.u64 	%rd1, %SPL, 0;
	add.u64 	%rd2, %SPL, 0;
	mov.u32 	%r38, %ctaid.x;
	mov.u32 	%r39, %ntid.x;
	mov.u32 	%r40, %tid.x;
	mad.lo.s32 	%r1, %r38, %r39, %r40;
	setp.lt.s32 	%p1, %r38, %r37;
	selp.b32 	%r2, 1, %r36, %p1;
	min.s32 	%r41, %r36, %r2;
	mov.f32 	%f75, 0f00000000;
	min.s32 	%r42, %r41, %r35;
	setp.lt.s32 	%p2, %r42, 1;
	@%p2 bra 	$L__BB1_21;
	cvt.rn.f32.s32 	%f24, %r1;
	add.f32 	%f25, %f24, 0f3F000000;
	mul.f32 	%f1, %f25, 0f358637BD;
	mov.f32 	%f75, 0f00000000;
	mov.b32 	%r89, 0;
	mov.u64 	%rd26, __cudart_i2opi_f;
$L__BB1_2:
	cvt.rn.f32.u32 	%f26, %r89;
	fma.rn.f32 	%f76, %f26, 0f3727C5AC, %f1;
	mov.b32 	%r90, 0;
$L__BB1_3:
	mov.u32 	%r4, %r90;
	add.s32 	%r90, %r4, 1;
	cvt.rn.f32.u32 	%f27, %r90;
	mul.f32 	%f28, %f27, 0f38D1B717;
	fma.rn.f32 	%f6, %f76, %f28, %f75;
	add.s32 	%r45, %r4, 3;
	cvt.rn.f32.u32 	%f29, %r45;
	mul.f32 	%f30, %f29, 0f3951B717;
	fma.rn.f32 	%f7, %f75, %f30, %f76;
	mul.f32 	%f31, %f6, 0f3F22F983;
	cvt.rni.s32.f32 	%r94, %f31;
	cvt.rn.f32.s32 	%f32, %r94;
	fma.rn.f32 	%f33, %f32, 0fBFC90FDA, %f6;
	fma.rn.f32 	%f34, %f32, 0fB3A22168, %f33;
	fma.rn.f32 	%f77, %f32, 0fA7C234C5, %f34;
	abs.f32 	%f9, %f6;
	setp.ltu.f32 	%p3, %f9, 0f47CE4780;
	@%p3 bra 	$L__BB1_11;
	setp.eq.f32 	%p4, %f9, 0f7F800000;
	@%p4 bra 	$L__BB1_10;
	mov.b32 	%r7, %f6;
	shl.b32 	%r47, %r7, 8;
	or.b32  	%r8, %r47, -2147483648;
	mov.b64 	%rd40, 0;
	mov.b32 	%r91, 0;
	mov.u64 	%rd38, %rd26;
	mov.u64 	%rd39, %rd2;
$L__BB1_6:
	.pragma "nounroll";
	ld.global.nc.u32 	%r48, [%rd38];
	mad.wide.u32 	%rd18, %r48, %r8, %rd40;
	shr.u64 	%rd40, %rd18, 32;
	st.local.u32 	[%rd39], %rd18;
	add.s32 	%r91, %r91, 1;
	add.s64 	%rd39, %rd39, 4;
	add.s64 	%rd38, %rd38, 4;
	setp.ne.s32 	%p5, %r91, 6;
	@%p5 bra 	$L__BB1_6;
	shr.u32 	%r49, %r7, 23;
	st.local.u32 	[%rd2+24], %rd40;
	and.b32  	%r11, %r49, 31;
	and.b32  	%r50, %r49, 224;
	add.s32 	%r51, %r50, -128;
	shr.u32 	%r52, %r51, 5;
	mul.wide.u32 	%rd19, %r52, 4;
	sub.s64 	%rd9, %rd2, %rd19;
	ld.local.u32 	%r92, [%rd9+24];
	ld.local.u32 	%r93, [%rd9+20];
	setp.eq.s32 	%p6, %r11, 0;
	@%p6 bra 	$L__BB1_9;
	shf.l.wrap.b32 	%r92, %r93, %r92, %r11;
	ld.local.u32 	%r53, [%rd9+16];
	shf.l.wrap.b32 	%r93, %r53, %r93, %r11;
$L__BB1_9:
	shr.u32 	%r54, %r92, 30;
	shf.l.wrap.b32 	%r55, %r93, %r92, 2;
	shl.b32 	%r56, %r93, 2;
	shr.u32 	%r57, %r55, 31;
	add.s32 	%r58, %r57, %r54;
	neg.s32 	%r59, %r58;
	setp.lt.s32 	%p7, %r7, 0;
	selp.b32 	%r94, %r59, %r58, %p7;
	xor.b32  	%r60, %r55, %r7;
	shr.s32 	%r61, %r55, 31;
	xor.b32  	%r62, %r61, %r55;
	xor.b32  	%r63, %r61, %r56;
	cvt.u64.u32 	%rd20, %r62;
	shl.b64 	%rd21, %rd20, 32;
	cvt.u64.u32 	%rd22, %r63;
	or.b64  	%rd23, %rd21, %rd22;
	cvt.rn.f64.s64 	%fd1, %rd23;
	mul.f64 	%fd2, %fd1, 0d3BF921FB54442D19;
	cvt.rn.f32.f64 	%f35, %fd2;
	neg.f32 	%f36, %f35;
	setp.lt.s32 	%p8, %r60, 0;
	selp.f32 	%f77, %f36, %f35, %p8;
	bra.uni 	$L__BB1_11;
$L__BB1_10:
	mov.f32 	%f37, 0f00000000;
	mul.rn.f32 	%f77, %f6, %f37;
	mov.b32 	%r94, 0;
$L__BB1_11:
	mul.rn.f32 	%f38, %f77, %f77;
	and.b32  	%r65, %r94, 1;
	setp.eq.b32 	%p9, %r65, 1;
	selp.f32 	%f39, 0f3F800000, %f77, %p9;
	fma.rn.f32 	%f40, %f38, %f39, 0f00000000;
	fma.rn.f32 	%f41, %f38, 0f37CBAC00, 0fBAB607ED;
	selp.f32 	%f42, %f41, 0fB94D4153, %p9;
	selp.f32 	%f43, 0f3D2AAABB, 0f3C0885E4, %p9;
	fma.rn.f32 	%f44, %f42, %f38, %f43;
	selp.f32 	%f45, 0fBEFFFFFF, 0fBE2AAAA8, %p9;
	fma.rn.f32 	%f46, %f44, %f38, %f45;
	fma.rn.f32 	%f47, %f46, %f40, %f39;
	and.b32  	%r66, %r94, 2;
	setp.eq.s32 	%p10, %r66, 0;
	mov.f32 	%f48, 0f00000000;
	sub.f32 	%f49, %f48, %f47;
	selp.f32 	%f13, %f47, %f49, %p10;
	mul.f32 	%f50, %f7, 0f3F22F983;
	cvt.rni.s32.f32 	%r98, %f50;
	cvt.rn.f32.s32 	%f51, %r98;
	fma.rn.f32 	%f52, %f51, 0fBFC90FDA, %f7;
	fma.rn.f32 	%f53, %f51, 0fB3A22168, %f52;
	fma.rn.f32 	%f78, %f51, 0fA7C234C5, %f53;
	abs.f32 	%f15, %f7;
	setp.ltu.f32 	%p11, %f15, 0f47CE4780;
	@%p11 bra 	$L__BB1_19;
	setp.eq.f32 	%p12, %f15, 0f7F800000;
	@%p12 bra 	$L__BB1_18;
	mov.b32 	%r21, %f7;
	shl.b32 	%r68, %r21, 8;
	or.b32  	%r22, %r68, -2147483648;
	mov.b64 	%rd41, 0;
	mov.b32 	%r95, 0;
$L__BB1_14:
	.pragma "nounroll";
	mul.wide.u32 	%rd25, %r95, 4;
	add.s64 	%rd27, %rd26, %rd25;
	ld.global.nc.u32 	%r69, [%rd27];
	mad.wide.u32 	%rd28, %r69, %r22, %rd41;
	shr.u64 	%rd41, %rd28, 32;
	add.s64 	%rd29, %rd1, %rd25;
	st.local.u32 	[%rd29], %rd28;
	add.s32 	%r95, %r95, 1;
	setp.ne.s32 	%p13, %r95, 6;
	@%p13 bra 	$L__BB1_14;
	shr.u32 	%r70, %r21, 23;
	st.local.u32 	[%rd1+24], %rd41;
	and.b32  	%r25, %r70, 31;
	and.b32  	%r71, %r70, 224;
	add.s32 	%r72, %r71, -128;
	shr.u32 	%r73, %r72, 5;
	mul.wide.u32 	%rd30, %r73, 4;
	sub.s64 	%rd12, %rd1, %rd30;
	ld.local.u32 	%r96, [%rd12+24];
	ld.local.u32 	%r97, [%rd12+20];
	setp.eq.s32 	%p14, %r25, 0;
	@%p14 bra 	$L__BB1_17;
	shf.l.wrap.b32 	%r96, %r97, %r96, %r25;
	ld.local.u32 	%r74, [%rd12+16];
	shf.l.wrap.b32 	%r97, %r74, %r97, %r25;
$L__BB1_17:
	shr.u32 	%r75, %r96, 30;
	shf.l.wrap.b32 	%r76, %r97, %r96, 2;
	shl.b32 	%r77, %r97, 2;
	shr.u32 	%r78, %r76, 31;
	add.s32 	%r79, %r78, %r75;
	neg.s32 	%r80, %r79;
	setp.lt.s32 	%p15, %r21, 0;
	selp.b32 	%r98, %r80, %r79, %p15;
	xor.b32  	%r81, %r76, %r21;
	shr.s32 	%r82, %r76, 31;
	xor.b32  	%r83, %r82, %r76;
	xor.b32  	%r84, %r82, %r77;
	cvt.u64.u32 	%rd31, %r83;
	shl.b64 	%rd32, %rd31, 32;
	cvt.u64.u32 	%rd33, %r84;
	or.b64  	%rd34, %rd32, %rd33;
	cvt.rn.f64.s64 	%fd3, %rd34;
	mul.f64 	%fd4, %fd3, 0d3BF921FB54442D19;
	cvt.rn.f32.f64 	%f54, %fd4;
	neg.f32 	%f55, %f54;
	setp.lt.s32 	%p16, %r81, 0;
	selp.f32 	%f78, %f55, %f54, %p16;
	bra.uni 	$L__BB1_19;
$L__BB1_18:
	mov.f32 	%f56, 0f00000000;
	mul.rn.f32 	%f78, %f7, %f56;
	mov.b32 	%r98, 0;
$L__BB1_19:
	add.s32 	%r86, %r98, 1;
	mul.rn.f32 	%f57, %f78, %f78;
	and.b32  	%r87, %r98, 1;
	setp.eq.b32 	%p17, %r87, 1;
	selp.f32 	%f58, %f78, 0f3F800000, %p17;
	fma.rn.f32 	%f59, %f57, %f58, 0f00000000;
	fma.rn.f32 	%f60, %f57, 0f37CBAC00, 0fBAB607ED;
	selp.f32 	%f61, 0fB94D4153, %f60, %p17;
	selp.f32 	%f62, 0f3C0885E4, 0f3D2AAABB, %p17;
	fma.rn.f32 	%f63, %f61, %f57, %f62;
	selp.f32 	%f64, 0fBE2AAAA8, 0fBEFFFFFF, %p17;
	fma.rn.f32 	%f65, %f63, %f57, %f64;
	fma.rn.f32 	%f66, %f65, %f59, %f58;
	and.b32  	%r88, %r86, 2;
	setp.eq.s32 	%p18, %r88, 0;
	mov.f32 	%f67, 0f00000000;
	sub.f32 	%f68, %f67, %f66;
	selp.f32 	%f69, %f66, %f68, %p18;
	mul.f32 	%f70, %f13, 0f3F333333;
	fma.rn.f32 	%f71, %f75, 0f3F800008, %f70;
	fma.rn.f32 	%f75, %f69, 0f3E99999A, %f71;
	mul.f32 	%f72, %f13, 0f3E4CCCCD;
	fma.rn.f32 	%f73, %f76, 0f3F7FFFEF, %f72;
	fma.rn.f32 	%f76, %f69, 0fBDCCCCCD, %f73;
	setp.ne.s32 	%p19, %r90, %r35;
	@%p19 bra 	$L__BB1_3;
	add.s32 	%r89, %r89, 1;
	setp.ne.s32 	%p20, %r89, %r2;
	@%p20 bra 	$L__BB1_2;
$L__BB1_21:
	cvta.to.global.u64 	%rd35, %rd13;
	mul.wide.s32 	%rd36, %r1, 4;
	add.s64 	%rd37, %rd35, %rd36;
	st.global.f32 	[%rd37], %f75;
	ret;

}


// ===== COMPILED SASS (sm_100) =====

	.target	sm_100

	.elftype	@"ET_EXEC"


//--------------------- .note.nv.tkinfo           --------------------------
	.section	.note.nv.tkinfo,"",@"SHT_NOTE"
	.sectionflags	@"SHF_NOTE_NV_TKINFO"
	.tkinfo
        /*0018*/ 	.word	0x00000002
        /*0030*/ 	.string	""
        /*0030*/ 	.string	"ptxas"
        /*0030*/ 	.string	"Cuda compilation tools, release 13.0, V13.0.88"
        /*0030*/ 	.string	"Build cuda_13.0.r13.0/compiler.36424714_0"
        /*0030*/ 	.string	"-arch sm_100 -m 64 "



//--------------------- .note.nv.cuinfo           --------------------------
	.section	.note.nv.cuinfo,"",@"SHT_NOTE"
	.sectionflags	@"SHF_NOTE_NV_CUINFO"
        /*0018*/ 	.short	0x0002
        /*001a*/ 	.short	0x0064
        /*001c*/ 	.short	0x0082
	.zero		2


//--------------------- .nv.info                  --------------------------
	.section	.nv.info,"",@"SHT_CUDA_INFO"
	.align	4


	//----- nvinfo : EIATTR_REGCOUNT
	.align		4
        /*0000*/ 	.byte	0x04, 0x2f
        /*0002*/ 	.short	(.L_2 - .L_1)
	.align		4
.L_1:
        /*0004*/ 	.word	index@(_Z16early_exit_kenelPfii)
        /*0008*/ 	.word	0x00000020


	//----- nvinfo : EIATTR_FRAME_SIZE
	.align		4
.L_2:
        /*000c*/ 	.byte	0x04, 0x11
        /*000e*/ 	.short	(.L_4 - .L_3)
	.align		4
.L_3:
        /*0010*/ 	.word	index@(_Z16early_exit_kenelPfii)
        /*0014*/ 	.word	0x00000000


	//----- nvinfo : EIATTR_REGCOUNT
	.align		4
.L_4:
        /*0018*/ 	.byte	0x04, 0x2f
        /*001a*/ 	.short	(.L_6 - .L_5)
	.align		4
.L_5:
        /*001c*/ 	.word	index@(_Z19no_early_exit_kenelPfiii)
        /*0020*/ 	.word	0x0000001e


	//----- nvinfo : EIATTR_FRAME_SIZE
	.align		4
.L_6:
        /*0024*/ 	.byte	0x04, 0x11
        /*0026*/ 	.short	(.L_8 - .L_7)
	.align		4
.L_7:
        /*0028*/ 	.word	index@(_Z19no_early_exit_kenelPfiii)
        /*002c*/ 	.word	0x00000000


	//----- nvinfo : EIATTR_MIN_STACK_SIZE
	.align		4
.L_8:
        /*0030*/ 	.byte	0x04, 0x12
        /*0032*/ 	.short	(.L_10 - .L_9)
	.align		4
.L_9:
        /*0034*/ 	.word	index@(_Z19no_early_exit_kenelPfiii)
        /*0038*/ 	.word	0x00000000


	//----- nvinfo : EIATTR_MIN_STACK_SIZE
	.align		4
.L_10:
        /*003c*/ 	.byte	0x04, 0x12
        /*003e*/ 	.short	(.L_12 - .L_11)
	.align		4
.L_11:
        /*0040*/ 	.word	index@(_Z16early_exit_kenelPfii)
        /*0044*/ 	.word	0x00000000
.L_12:


//--------------------- .nv.compat                --------------------------
	.section	.nv.compat,"",@"SHT_CUDA_COMPAT_INFO"
	.align	4
        /*0000*/ 	.byte	0x02, 0x09, 0x00, 0x00, 0x02, 0x02, 0x01, 0x00, 0x02, 0x05, 0x05, 0x00, 0x03, 0x07, 0x01, 0x01
        /*0010*/ 	.byte	0x02, 0x03, 0x00, 0x00, 0x02, 0x06, 0x01, 0x00, 0x04, 0x0b, 0x08, 0x00, 0x01, 0x00, 0x00, 0x00
        /*0020*/ 	.byte	0x00, 0x00, 0x00, 0x00


//--------------------- .nv.info._Z19no_early_exit_kenelPfiii --------------------------
	.section	.nv.info._Z19no_early_exit_kenelPfiii,"",@"SHT_CUDA_INFO"
	.sectionflags	@""
	.align	4


	//----- nvinfo : EIATTR_CUDA_API_VERSION
	.align		4
        /*0000*/ 	.byte	0x04, 0x37
        /*0002*/ 	.short	(.L_14 - .L_13)
.L_13:
        /*0004*/ 	.word	0x00000082


	//----- nvinfo : EIATTR_KPARAM_INFO
	.align		4
.L_14:
        /*0008*/ 	.byte	0x04, 0x17
        /*000a*/ 	.short	(.L_16 - .L_15)
.L_15:
        /*000c*/ 	.word	0x00000000
        /*0010*/ 	.short	0x0003
        /*0012*/ 	.short	0x0010
        /*0014*/ 	.byte	0x00, 0xf0, 0x11, 0x00


	//----- nvinfo : EIATTR_KPARAM_INFO
	.align		4
.L_16:
        /*0018*/ 	.byte	0x04, 0x17
        /*001a*/ 	.short	(.L_18 - .L_17)
.L_17:
        /*001c*/ 	.word	0x00000000
        /*0020*/ 	.short	0x0002
        /*0022*/ 	.short	0x000c
        /*0024*/ 	.byte	0x00, 0xf0, 0x11, 0x00


	//----- nvinfo : EIATTR_KPARAM_INFO
	.align		4
.L_18:
        /*0028*/ 	.byte	0x04, 0x17
        /*002a*/ 	.short	(.L_20 - .L_19)
.L_19:
        /*002c*/ 	.word	0x00000000
        /*0030*/ 	.short	0x0001
        /*0032*/ 	.short	0x0008
        /*0034*/ 	.byte	0x00, 0xf0, 0x11, 0x00


	//----- nvinfo : EIATTR_KPARAM_INFO
	.align		4
.L_20:
        /*0038*/ 	.byte	0x04, 0x17
        /*003a*/ 	.short	(.L_22 - .L_21)
.L_21:
        /*003c*/ 	.word	0x00000000
        /*0040*/ 	.short	0x0000
        /*0042*/ 	.short	0x0000
        /*0044*/ 	.byte	0x00, 0xf5, 0x21, 0x00


	//----- nvinfo : EIATTR_SPARSE_MMA_MASK
	.align		4
.L_22:
        /*0048*/ 	.byte	0x03, 0x50
        /*004a*/ 	.short	0x0000


	//----- nvinfo : EIATTR_MAXREG_COUNT
	.align		4
        /*004c*/ 	.byte	0x03, 0x1b
        /*004e*/ 	.short	0x00ff


	//----- nvinfo : EIATTR_MERCURY_ISA_VERSION
	.align		4
        /*0050*/ 	.byte	0x03, 0x5f
        /*0052*/ 	.short	0x0101


	//----- nvinfo : EIATTR_VRC_CTA_INIT_COUNT
	.align		4
        /*0054*/ 	.byte	0x02, 0x4a
	.zero		1
	.zero		1


	//----- nvinfo : EIATTR_EXIT_INSTR_OFFSETS
	.align		4
        /*0058*/ 	.byte	0x04, 0x1c
        /*005a*/ 	.short	(.L_24 - .L_23)


	//   ....[0]....
.L_23:
        /*005c*/ 	.word	0x00001200


	//----- nvinfo : EIATTR_CRS_STACK_SIZE
	.align		4
.L_24:
        /*0060*/ 	.byte	0x04, 0x1e
        /*0062*/ 	.short	(.L_26 - .L_25)
.L_25:
        /*0064*/ 	.word	0x00000000


	//----- nvinfo : EIATTR_CBANK_PARAM_SIZE
	.align		4
.L_26:
        /*0068*/ 	.byte	0x03, 0x19
        /*006a*/ 	.short	0x0014


	//----- nvinfo : EIATTR_PARAM_CBANK
	.align		4
        /*006c*/ 	.byte	0x04, 0x0a
        /*006e*/ 	.short	(.L_28 - .L_27)
	.align		4
.L_27:
        /*0070*/ 	.word	index@(.nv.constant0._Z19no_early_exit_kenelPfiii)
        /*0074*/ 	.short	0x0380
        /*0076*/ 	.short	0x0014


	//----- nvinfo : EIATTR_SW_WAR
	.align		4
.L_28:
        /*0078*/ 	.byte	0x04, 0x36
        /*007a*/ 	.short	(.L_30 - .L_29)
.L_29:
        /*007c*/ 	.word	0x00000008
.L_30:


//--------------------- .nv.info._Z16early_exit_kenelPfii --------------------------
	.section	.nv.info._Z16early_exit_kenelPfii,"",@"SHT_CUDA_INFO"
	.sectionflags	@""
	.align	4


	//----- nvinfo : EIATTR_CUDA_API_VERSION
	.align		4
        /*0000*/ 	.byte	0x04, 0x37
        /*0002*/ 	.short	(.L_32 - .L_31)
.L_31:
        /*0004*/ 	.word	0x00000082


	//----- nvinfo : EIATTR_KPARAM_INFO
	.align		4
.L_32:
        /*0008*/ 	.byte	0x04, 0x17
        /*000a*/ 	.short	(.L_34 - .L_33)
.L_33:
        /*000c*/ 	.word	0x00000000
        /*0010*/ 	.short	0x0002
        /*0012*/ 	.short	0x000c
        /*0014*/ 	.byte	0x00, 0xf0, 0x11, 0x00


	//----- nvinfo : EIATTR_KPARAM_INFO
	.align		4
.L_34:
        /*0018*/ 	.byte	0x04, 0x17
        /*001a*/ 	.short	(.L_36 - .L_35)
.L_35:
        /*001c*/ 	.word	0x00000000
        /*0020*/ 	.short	0x0001
        /*0022*/ 	.short	0x0008
        /*0024*/ 	.byte	0x00, 0xf0, 0x11, 0x00


	//----- nvinfo : EIATTR_KPARAM_INFO
	.align		4
.L_36:
        /*0028*/ 	.byte	0x04, 0x17
        /*002a*/ 	.short	(.L_38 - .L_37)
.L_37:
        /*002c*/ 	.word	0x00000000
        /*0030*/ 	.short	0x0000
        /*0032*/ 	.short	0x0000
        /*0034*/ 	.byte	0x00, 0xf5, 0x21, 0x00


	//----- nvinfo : EIATTR_SPARSE_MMA_MASK
	.align		4
.L_38:
        /*0038*/ 	.byte	0x03, 0x50
        /*003a*/ 	.short	0x0000


	//----- nvinfo : EIATTR_MAXREG_COUNT
	.align		4
        /*003c*/ 	.byte	0x03, 0x1b
        /*003e*/ 	.short	0x00ff


	//----- nvinfo : EIATTR_MERCURY_ISA_VERSION
	.align		4
        /*0040*/ 	.byte	0x03, 0x5f
        /*0042*/ 	.short	0x0101


	//----- nvinfo : EIATTR_VRC_CTA_INIT_COUNT
	.align		4
        /*0044*/ 	.byte	0x02, 0x4a
	.zero		1
	.zero		1


	//----- nvinfo : EIATTR_EXIT_INSTR_OFFSETS
	.align		4
        /*0048*/ 	.byte	0x04, 0x1c
        /*004a*/ 	.short	(.L_40 - .L_39)


	//   ....[0]....
.L_39:
        /*004c*/ 	.word	0x00001220


	//----- nvinfo : EIATTR_CRS_STACK_SIZE
	.align		4
.L_40:
        /*0050*/ 	.byte	0x04, 0x1e
        /*0052*/ 	.short	(.L_42 - .L_41)
.L_41:
        /*0054*/ 	.word	0x00000000


	//----- nvinfo : EIATTR_CBANK_PARAM_SIZE
	.align		4
.L_42:
        /*0058*/ 	.byte	0x03, 0x19
        /*005a*/ 	.short	0x0010


	//----- nvinfo : EIATTR_PARAM_CBANK
	.align		4
        /*005c*/ 	.byte	0x04, 0x0a
        /*005e*/ 	.short	(.L_44 - .L_43)
	.align		4
.L_43:
        /*0060*/ 	.word	index@(.nv.constant0._Z16early_exit_kenelPfii)
        /*0064*/ 	.short	0x0380
        /*0066*/ 	.short	0x0010


	//----- nvinfo : EIATTR_SW_WAR
	.align		4
.L_44:
        /*0068*/ 	.byte	0x04, 0x36
        /*006a*/ 	.short	(.L_46 - .L_45)
.L_45:
        /*006c*/ 	.word	0x00000008
.L_46:


//--------------------- .nv.callgraph             --------------------------
	.section	.nv.callgraph,"",@"SHT_CUDA_CALLGRAPH"
	.align	4
	.sectionentsize	8
	.align		4
        /*0000*/ 	.word	0x00000000
	.align		4
        /*0004*/ 	.word	0xffffffff
	.align		4
        /*0008*/ 	.word	0x00000000
	.align		4
        /*000c*/ 	.word	0xfffffffe
	.align		4
        /*0010*/ 	.word	0x00000000
	.align		4
        /*0014*/ 	.word	0xfffffffd
	.align		4
        /*0018*/ 	.word	0x00000000
	.align		4
        /*001c*/ 	.word	0xfffffffc


//--------------------- .nv.constant4             --------------------------
	.section	.nv.constant4,"a",@progbits
	.align	8
	.align		8
.nv.constant4:
        /*0000*/ 	.dword	__cudart_i2opi_f


//--------------------- .text._Z19no_early_exit_kenelPfiii --------------------------
	.section	.text._Z19no_early_exit_kenelPfiii,"ax",@progbits
	.align	128
        .global         _Z19no_early_exit_kenelPfiii
        .type           _Z19no_early_exit_kenelPfiii,@function
        .size           _Z19no_early_exit_kenelPfiii,(.L_x_33 - _Z19no_early_exit_kenelPfiii)
        .other          _Z19no_early_exit_kenelPfiii,@"STO_CUDA_ENTRY STV_DEFAULT"
_Z19no_early_exit_kenelPfiii:
.text._Z19no_early_exit_kenelPfiii:
[----:B------:R-:W-:Y:S08]  /*0000*/  LDC R1, c[0x0][0x37c] ;  /* 0x0000df00ff017b82 */ /* 0x000ff00000000800 */
[----:B------:R-:W0:Y:S01]  /*0010*/  S2UR UR4, SR_CTAID.X ;  /* 0x00000000000479c3 */ /* 0x000e220000002500 */
[----:B------:R-:W1:Y:S01]  /*0020*/  S2R R2, SR_TID.X ;  /* 0x0000000000027919 */ /* 0x000e620000002100 */
[----:B------:R-:W2:Y:S01]  /*0030*/  LDCU.64 UR8, c[0x0][0x358] ;  /* 0x00006b00ff0877ac */ /* 0x000ea20008000a00 */
[----:B------:R-:W-:-:S05]  /*0040*/  IMAD.MOV.U32 R10, RZ, RZ, RZ ;  /* 0x000000ffff0a7224 */ /* 0x000fca00078e00ff */
[----:B------:R-:W0:Y:S08]  /*0050*/  LDC R0, c[0x0][0x390] ;  /* 0x0000e400ff007b82 */ /* 0x000e300000000800 */
[----:B------:R-:W3:Y:S08]  /*0060*/  LDC.64 R4, c[0x0][0x388] ;  /* 0x0000e200ff047b82 */ /* 0x000ef00000000a00 */
[----:B------:R-:W1:Y:S01]  /*0070*/  LDC R9, c[0x0][0x360] ;  /* 0x0000d800ff097b82 */ /* 0x000e620000000800 */
[----:B0-----:R-:W-:-:S04]  /*0080*/  ISETP.LE.AND P0, PT, R0, UR4, PT ;  /* 0x0000000400007c0c */ /* 0x001fc8000bf03270 */
[----:B---3--:R-:W-:-:S04]  /*0090*/  SEL R8, R4, 0x1, P0 ;  /* 0x0000000104087807 */ /* 0x008fc80000000000 */
[----:B------:R-:W-:-:S04]  /*00a0*/  VIMNMX3 R0, R8, R4, R5, PT ;  /* 0x000000040800720f */ /* 0x000fc80003800105 */
[----:B------:R-:W-:Y:S01]  /*00b0*/  ISETP.GE.AND P0, PT, R0, 0x1, PT ;  /* 0x000000010000780c */ /* 0x000fe20003f06270 */
[----:B-1----:R-:W-:-:S12]  /*00c0*/  IMAD R9, R9, UR4, R2 ;  /* 0x0000000409097c24 */ /* 0x002fd8000f8e0202 */
[----:B--2---:R-:W-:Y:S05]  /*00d0*/  @!P0 BRA `(.L_x_0) ;  /* 0x00000010003c8947 */ /* 0x004fea0003800000 */
[----:B------:R-:W-:Y:S01]  /*00e0*/  IMAD.MOV.U32 R10, RZ, RZ, RZ ;  /* 0x000000ffff0a7224 */ /* 0x000fe200078e00ff */
[----:B------:R-:W-:-:S06]  /*00f0*/  UMOV UR4, URZ ;  /* 0x000000ff00047c82 */ /* 0x000fcc0008000000 */
.L_x_14:
[----:B------:R-:W-:Y:S01]  /*0100*/  I2FP.F32.S32 R0, R9 ;  /* 0x0000000900007245 */ /* 0x000fe20000201400 */
[----:B------:R-:W-:Y:S01]  /*0110*/  UMOV UR5, URZ ;  /* 0x000000ff00057c82 */ /* 0x000fe20008000000 */
[----:B------:R-:W-:Y:S01]  /*0120*/  I2FP.F32.U32 R11, UR4 ;  /* 0x00000004000b7c45 */ /* 0x000fe20008201000 */
[----:B------:R-:W-:Y:S02]  /*0130*/  UIADD3 UR4, UPT, UPT, UR4, 0x1, URZ ;  /* 0x0000000104047890 */ /* 0x000fe4000fffe0ff */
[----:B------:R-:W-:-:S04]  /*0140*/  FADD R0, R0, 0.5 ;  /* 0x3f00000000007421 */ /* 0x000fc80000000000 */
[----:B------:R-:W-:Y:S01]  /*0150*/  ISETP.NE.AND P0, PT, R8, UR4, PT ;  /* 0x0000000408007c0c */ /* 0x000fe2000bf05270 */
[----:B------:R-:W-:-:S03]  /*0160*/  FMUL R0, R0, 9.9999999747524270788e-07 ;  /* 0x358637bd00007820 */ /* 0x000fc60000400000 */
[----:B------:R-:W-:Y:S01]  /*0170*/  P2R R17, PR, RZ, 0x1 ;  /* 0x00000001ff117803 */ /* 0x000fe20000000000 */
[----:B------:R-:W-:-:S08]  /*0180*/  FFMA R11, R11, 9.9999997473787516356e-06, R0 ;  /* 0x3727c5ac0b0b7823 */ /* 0x000fd00000000000 */
.L_x_13:
[----:B------:R-:W-:Y:S01]  /*0190*/  UIADD3 UR6, UPT, UPT, UR5, 0x1, URZ ;  /* 0x0000000105067890 */ /* 0x000fe2000fffe0ff */
[----:B------:R-:W-:Y:S01]  /*01a0*/  BSSY.RECONVERGENT B0, `(.L_x_1) ;  /* 0x0000070000007945 */ /* 0x000fe20003800200 */
[----:B------:R-:W-:-:S04]  /*01b0*/  UIADD3 UR5, UPT, UPT, UR5, 0x3, URZ ;  /* 0x0000000305057890 */ /* 0x000fc8000fffe0ff */
[----:B------:R-:W-:Y:S02]  /*01c0*/  I2FP.F32.U32 R0, UR6 ;  /* 0x0000000600007c45 */ /* 0x000fe40008201000 */
[----:B------:R-:W-:Y:S01]  /*01d0*/  I2FP.F32.U32 R2, UR5 ;  /* 0x0000000500027c45 */ /* 0x000fe20008201000 */
[----:B------:R-:W-:Y:S02]  /*01e0*/  UMOV UR5, UR6 ;  /* 0x0000000600057c82 */ /* 0x000fe40008000000 */
[----:B------:R-:W-:Y:S02]  /*01f0*/  FMUL R3, R0, 9.9999997473787516356e-05 ;  /* 0x38d1b71700037820 */ /* 0x000fe40000400000 */
[----:B------:R-:W-:Y:S02]  /*0200*/  FMUL R2, R2, 0.00019999999494757503271 ;  /* 0x3951b71702027820 */ /* 0x000fe40000400000 */
[----:B------:R-:W-:Y:S02]  /*0210*/  FFMA R0, R3, R11, R10 ;  /* 0x0000000b03007223 */ /* 0x000fe4000000000a */
[----:B------:R-:W-:-:S02]  /*0220*/  FFMA R12, R2, R10, R11 ;  /* 0x0000000a020c7223 */ /* 0x000fc4000000000b */
[C---:B------:R-:W-:Y:S01]  /*0230*/  FMUL R6, R0.reuse, 0.63661974668502807617 ;  /* 0x3f22f98300067820 */ /* 0x040fe20000400000 */
[----:B------:R-:W-:-:S05]  /*0240*/  FSETP.GE.AND P0, PT, |R0|, 105615, PT ;  /* 0x47ce47800000780b */ /* 0x000fca0003f06200 */
[----:B------:R-:W0:Y:S02]  /*0250*/  F2I.NTZ R6, R6 ;  /* 0x0000000600067305 */ /* 0x000e240000203100 */
[----:B0-----:R-:W-:-:S05]  /*0260*/  I2FP.F32.S32 R3, R6 ;  /* 0x0000000600037245 */ /* 0x001fca0000201400 */
[----:B------:R-:W-:-:S04]  /*0270*/  FFMA R4, R3, -1.5707962512969970703, R0 ;  /* 0xbfc90fda03047823 */ /* 0x000fc80000000000 */
[----:B------:R-:W-:-:S04]  /*0280*/  FFMA R4, R3, -7.5497894158615963534e-08, R4 ;  /* 0xb3a2216803047823 */ /* 0x000fc80000000004 */
[----:B------:R-:W-:Y:S01]  /*0290*/  FFMA R2, R3, -5.3903029534742383927e-15, R4 ;  /* 0xa7c234c503027823 */ /* 0x000fe20000000004 */
[----:B------:R-:W-:Y:S06]  /*02a0*/  @!P0 BRA `(.L_x_2) ;  /* 0x00000004007c8947 */ /* 0x000fec0003800000 */
[----:B------:R-:W-:-:S13]  /*02b0*/  FSETP.NEU.AND P0, PT, |R0|, +INF , PT ;  /* 0x7f8000000000780b */ /* 0x000fda0003f0d200 */
[----:B------:R-:W-:Y:S05]  /*02c0*/  @!P0 BRA `(.L_x_3) ;  /* 0x00000004006c8947 */ /* 0x000fea0003800000 */
[----:B------:R-:W-:Y:S01]  /*02d0*/  IMAD.SHL.U32 R2, R0, 0x100, RZ ;  /* 0x0000010000027824 */ /* 0x000fe200078e00ff */
[----:B------:R-:W-:Y:S01]  /*02e0*/  CS2R R6, SRZ ;  /* 0x0000000000067805 */ /* 0x000fe2000001ff00 */
[----:B------:R-:W0:Y:S03]  /*02f0*/  LDCU.64 UR10, c[0x4][URZ] ;  /* 0x01000000ff0a77ac */ /* 0x000e260008000a00 */
[----:B------:R-:W-:Y:S01]  /*0300*/  LOP3.LUT R15, R2, 0x80000000, RZ, 0xfc, !PT ;  /* 0x80000000020f7812 */ /* 0x000fe200078efcff */
[----:B------:R-:W-:Y:S01]  /*0310*/  UMOV UR7, URZ ;  /* 0x000000ff00077c82 */ /* 0x000fe20008000000 */
[----:B------:R-:W-:-:S05]  /*0320*/  UMOV UR6, URZ ;  /* 0x000000ff00067c82 */ /* 0x000fca0008000000 */
.L_x_4:
[----:B0-----:R-:W-:Y:S02]  /*0330*/  IMAD.U32 R2, RZ, RZ, UR10 ;  /* 0x0000000aff027e24 */ /* 0x001fe4000f8e00ff */
[----:B------:R-:W-:-:S05]  /*0340*/  IMAD.U32 R3, RZ, RZ, UR11 ;  /* 0x0000000bff037e24 */ /* 0x000fca000f8e00ff */
[----:B------:R-:W2:Y:S01]  /*0350*/  LDG.E.CONSTANT R2, desc[UR8][R2.64] ;  /* 0x0000000802027981 */ /* 0x000ea2000c1e9900 */
[----:B------:R-:W-:Y:S01]  /*0360*/  UIADD3 UR6, UPT, UPT, UR6, 0x1, URZ ;  /* 0x0000000106067890 */ /* 0x000fe2000fffe0ff */
[C---:B------:R-:W-:Y:S01]  /*0370*/  ISETP.EQ.AND P0, PT, R6.reuse, RZ, PT ;  /* 0x000000ff0600720c */ /* 0x040fe20003f02270 */
[----:B------:R-:W-:Y:S01]  /*0380*/  UIADD3 UR10, UP1, UPT, UR10, 0x4, URZ ;  /* 0x000000040a0a7890 */ /* 0x000fe2000ff3e0ff */
[C---:B------:R-:W-:Y:S01]  /*0390*/  ISETP.EQ.AND P1, PT, R6.reuse, 0x4, PT ;  /* 0x000000040600780c */ /* 0x040fe20003f22270 */
[----:B------:R-:W-:Y:S01]  /*03a0*/  UISETP.NE.AND UP0, UPT, UR6, 0x6, UPT ;  /* 0x000000060600788c */ /* 0x000fe2000bf05270 */
[C---:B------:R-:W-:Y:S01]  /*03b0*/  ISETP.EQ.AND P3, PT, R6.reuse, 0xc, PT ;  /* 0x0000000c0600780c */ /* 0x040fe20003f62270 */
[----:B------:R-:W-:Y:S01]  /*03c0*/  UIADD3.X UR11, UPT, UPT, URZ, UR11, URZ, UP1, !UPT ;  /* 0x0000000bff0b7290 */ /* 0x000fe20008ffe4ff */
[C---:B------:R-:W-:Y:S02]  /*03d0*/  ISETP.EQ.AND P4, PT, R6.reuse, 0x10, PT ;  /* 0x000000100600780c */ /* 0x040fe40003f82270 */
[----:B------:R-:W-:Y:S01]  /*03e0*/  ISETP.EQ.AND P5, PT, R6, 0x14, PT ;  /* 0x000000140600780c */ /* 0x000fe20003fa2270 */
[----:B--2---:R-:W-:-:S03]  /*03f0*/  IMAD.WIDE.U32 R4, R2, R15, RZ ;  /* 0x0000000f02047225 */ /* 0x004fc600078e00ff */
[----:B------:R-:W-:-:S04]  /*0400*/  IADD3 R4, P2, PT, R4, R7, RZ ;  /* 0x0000000704047210 */ /* 0x000fc80007f5e0ff */
[----:B------:R-:W-:Y:S01]  /*0410*/  IADD3.X R7, PT, PT, R5, UR7, RZ, P2, !PT ;  /* 0x0000000705077c10 */ /* 0x000fe200097fe4ff */
[--C-:B------:R-:W-:Y:S01]  /*0420*/  @P0 IMAD.MOV.U32 R13, RZ, RZ, R4.reuse ;  /* 0x000000ffff0d0224 */ /* 0x100fe200078e0004 */
[C---:B------:R-:W-:Y:S01]  /*0430*/  ISETP.EQ.AND P2, PT, R6.reuse, 0x8, PT ;  /* 0x000000080600780c */ /* 0x040fe20003f42270 */
[--C-:B------:R-:W-:Y:S01]  /*0440*/  @P3 IMAD.MOV.U32 R20, RZ, RZ, R4.reuse ;  /* 0x000000ffff143224 */ /* 0x100fe200078e0004 */
[----:B------:R-:W-:Y:S01]  /*0450*/  @P1 MOV R18, R4 ;  /* 0x0000000400121202 */ /* 0x000fe20000000f00 */
[--C-:B------:R-:W-:Y:S02]  /*0460*/  @P4 IMAD.MOV.U32 R21, RZ, RZ, R4.reuse ;  /* 0x000000ffff154224 */ /* 0x100fe400078e0004 */
[----:B------:R-:W-:Y:S02]  /*0470*/  @P5 IMAD.MOV.U32 R22, RZ, RZ, R4 ;  /* 0x000000ffff165224 */ /* 0x000fe400078e0004 */
[----:B------:R-:W-:-:S06]  /*0480*/  VIADD R6, R6, 0x4 ;  /* 0x0000000406067836 */ /* 0x000fcc0000000000 */
[----:B------:R-:W-:Y:S01]  /*0490*/  @P2 IMAD.MOV.U32 R19, RZ, RZ, R4 ;  /* 0x000000ffff132224 */ /* 0x000fe200078e0004 */
[----:B------:R-:W-:Y:S06]  /*04a0*/  BRA.U UP0, `(.L_x_4) ;  /* 0xfffffffd00a07547 */ /* 0x000fec000b83ffff */
[----:B------:R-:W-:Y:S01]  /*04b0*/  SHF.R.U32.HI R2, RZ, 0x17, R0 ;  /* 0x00000017ff027819 */ /* 0x000fe20000011600 */
[----:B------:R-:W-:Y:S03]  /*04c0*/  BSSY.RECONVERGENT B1, `(.L_x_5) ;  /* 0x0000028000017945 */ /* 0x000fe60003800200 */
[C---:B------:R-:W-:Y:S02]  /*04d0*/  LOP3.LUT R3, R2.reuse, 0xe0, RZ, 0xc0, !PT ;  /* 0x000000e002037812 */ /* 0x040fe400078ec0ff */
[----:B------:R-:W-:-:S03]  /*04e0*/  LOP3.LUT P6, RZ, R2, 0x1f, RZ, 0xc0, !PT ;  /* 0x0000001f02ff7812 */ /* 0x000fc600078cc0ff */
[----:B------:R-:W-:-:S05]  /*04f0*/  VIADD R3, R3, 0xffffff80 ;  /* 0xffffff8003037836 */ /* 0x000fca0000000000 */
[----:B------:R-:W-:-:S04]  /*0500*/  SHF.R.U32.HI R3, RZ, 0x5, R3 ;  /* 0x00000005ff037819 */ /* 0x000fc80000011603 */
[----:B------:R-:W-:-:S04]  /*0510*/  LEA R5, -R3, RZ, 0x2 ;  /* 0x000000ff03057211 */ /* 0x000fc800078e11ff */
[C---:B------:R-:W-:Y:S02]  /*0520*/  ISETP.EQ.AND P3, PT, R5.reuse, -0x18, PT ;  /* 0xffffffe80500780c */ /* 0x040fe40003f62270 */
[C---:B------:R-:W-:Y:S02]  /*0530*/  ISETP.EQ.AND P4, PT, R5.reuse, -0x14, PT ;  /* 0xffffffec0500780c */ /* 0x040fe40003f82270 */
[C---:B------:R-:W-:Y:S02]  /*0540*/  ISETP.EQ.AND P0, PT, R5.reuse, -0x10, PT ;  /* 0xfffffff00500780c */ /* 0x040fe40003f02270 */
[C---:B------:R-:W-:Y:S02]  /*0550*/  ISETP.EQ.AND P1, PT, R5.reuse, -0xc, PT ;  /* 0xfffffff40500780c */ /* 0x040fe40003f22270 */
[C---:B------:R-:W-:Y:S02]  /*0560*/  ISETP.EQ.AND P2, PT, R5.reuse, -0x8, PT ;  /* 0xfffffff80500780c */ /* 0x040fe40003f42270 */
[----:B------:R-:W-:-:S03]  /*0570*/  ISETP.EQ.AND P5, PT, R5, 0x4, PT ;  /* 0x000000040500780c */ /* 0x000fc60003fa2270 */
[--C-:B------:R-:W-:Y:S01]  /*0580*/  @P3 IMAD.MOV.U32 R6, RZ, RZ, R13.reuse ;  /* 0x000000ffff063224 */ /* 0x100fe200078e000d */
[C---:B------:R-:W-:Y:S01]  /*0590*/  ISETP.EQ.AND P3, PT, R5.reuse, -0x4, PT ;  /* 0xfffffffc0500780c */ /* 0x040fe20003f62270 */
[----:B------:R-:W-:Y:S02]  /*05a0*/  @P4 IMAD.MOV.U32 R3, RZ, RZ, R13 ;  /* 0x000000ffff034224 */ /* 0x000fe400078e000d */
[--C-:B------:R-:W-:Y:S01]  /*05b0*/  @P4 IMAD.MOV.U32 R6, RZ, RZ, R18.reuse ;  /* 0x000000ffff064224 */ /* 0x100fe200078e0012 */
[----:B------:R-:W-:Y:S01]  /*05c0*/  ISETP.EQ.AND P4, PT, R5, RZ, PT ;  /* 0x000000ff0500720c */ /* 0x000fe20003f82270 */
[----:B------:R-:W-:Y:S02]  /*05d0*/  @P0 IMAD.MOV.U32 R3, RZ, RZ, R18 ;  /* 0x000000ffff030224 */ /* 0x000fe400078e0012 */
[--C-:B------:R-:W-:Y:S01]  /*05e0*/  @P0 IMAD.MOV.U32 R6, RZ, RZ, R19.reuse ;  /* 0x000000ffff060224 */ /* 0x100fe200078e0013 */
[----:B------:R-:W-:Y:S01]  /*05f0*/  @P1 MOV R6, R20 ;  /* 0x0000001400061202 */ /* 0x000fe20000000f00 */
[----:B------:R-:W-:-:S02]  /*0600*/  @P1 IMAD.MOV.U32 R3, RZ, RZ, R19 ;  /* 0x000000ffff031224 */ /* 0x000fc400078e0013 */
[----:B------:R-:W-:Y:S02]  /*0610*/  @P2 IMAD.MOV.U32 R3, RZ, RZ, R20 ;  /* 0x000000ffff032224 */ /* 0x000fe400078e0014 */
[--C-:B------:R-:W-:Y:S02]  /*0620*/  @P2 IMAD.MOV.U32 R6, RZ, RZ, R21.reuse ;  /* 0x000000ffff062224 */ /* 0x100fe400078e0015 */
[----:B------:R-:W-:Y:S02]  /*0630*/  @P3 IMAD.MOV.U32 R3, RZ, RZ, R21 ;  /* 0x000000ffff033224 */ /* 0x000fe400078e0015 */
[--C-:B------:R-:W-:Y:S02]  /*0640*/  @P3 IMAD.MOV.U32 R6, RZ, RZ, R22.reuse ;  /* 0x000000ffff063224 */ /* 0x100fe400078e0016 */
[----:B------:R-:W-:Y:S01]  /*0650*/  @P4 IMAD.MOV.U32 R3, RZ, RZ, R22 ;  /* 0x000000ffff034224 */ /* 0x000fe200078e0016 */
[----:B------:R-:W-:Y:S01]  /*0660*/  @P5 MOV R3, R7 ;  /* 0x0000000700035202 */ /* 0x000fe20000000f00 */
[----:B------:R-:W-:Y:S01]  /*0670*/  @P4 IMAD.MOV.U32 R6, RZ, RZ, R7 ;  /* 0x000000ffff064224 */ /* 0x000fe200078e0007 */
[----:B------:R-:W-:Y:S06]  /*0680*/  @!P6 BRA `(.L_x_6) ;  /* 0x00000000002ce947 */ /* 0x000fec0003800000 */
[----:B------:R-:W-:Y:S01]  /*0690*/  @P0 IMAD.MOV.U32 R4, RZ, RZ, R13 ;  /* 0x000000ffff040224 */ /* 0x000fe200078e000d */
[----:B------:R-:W-:Y:S01]  /*06a0*/  ISETP.EQ.AND P0, PT, R5, 0x8, PT ;  /* 0x000000080500780c */ /* 0x000fe20003f02270 */
[----:B------:R-:W-:Y:S01]  /*06b0*/  @P1 IMAD.MOV.U32 R4, RZ, RZ, R18 ;  /* 0x000000ffff041224 */ /* 0x000fe200078e0012 */
[----:B------:R-:W-:Y:S01]  /*06c0*/  LOP3.LUT R2, R2, 0x1f, RZ, 0xc0, !PT ;  /* 0x0000001f02027812 */ /* 0x000fe200078ec0ff */
[----:B------:R-:W-:Y:S02]  /*06d0*/  @P2 IMAD.MOV.U32 R4, RZ, RZ, R19 ;  /* 0x000000ffff042224 */ /* 0x000fe400078e0013 */
[----:B------:R-:W-:Y:S01]  /*06e0*/  @P3 IMAD.MOV.U32 R4, RZ, RZ, R20 ;  /* 0x000000ffff043224 */ /* 0x000fe200078e0014 */
[----:B------:R-:W-:Y:S01]  /*06f0*/  SHF.L.W.U32.HI R6, R3, R2, R6 ;  /* 0x0000000203067219 */ /* 0x000fe20000010e06 */
[----:B------:R-:W-:Y:S02]  /*0700*/  @P4 IMAD.MOV.U32 R4, RZ, RZ, R21 ;  /* 0x000000ffff044224 */ /* 0x000fe400078e0015 */
[----:B------:R-:W-:-:S04]  /*0710*/  @P5 IMAD.MOV.U32 R4, RZ, RZ, R22 ;  /* 0x000000ffff045224 */ /* 0x000fc800078e0016 */
[----:B------:R-:W-:-:S04]  /*0720*/  @P0 MOV R4, R7 ;  /* 0x0000000700040202 */ /* 0x000fc80000000f00 */
[----:B------:R-:W-:-:S07]  /*0730*/  SHF.L.W.U32.HI R3, R4, R2, R3 ;  /* 0x0000000204037219 */ /* 0x000fce0000010e03 */
.L_x_6:
[----:B------:R-:W-:Y:S05]  /*0740*/  BSYNC.RECONVERGENT B1 ;  /* 0x0000000000017941 */ /* 0x000fea0003800200 */
.L_x_5:
[C---:B------:R-:W-:Y:S01]  /*0750*/  SHF.L.W.U32.HI R7, R3.reuse, 0x2, R6 ;  /* 0x0000000203077819 */ /* 0x040fe20000010e06 */
[----:B------:R-:W-:Y:S01]  /*0760*/  IMAD.SHL.U32 R3, R3, 0x4, RZ ;  /* 0x0000000403037824 */ /* 0x000fe200078e00ff */
[----:B------:R-:W-:Y:S01]  /*0770*/  UMOV UR6, 0x54442d19 ;  /* 0x54442d1900067882 */ /* 0x000fe20000000000 */
[----:B------:R-:W-:Y:S01]  /*0780*/  UMOV UR7, 0x3bf921fb ;  /* 0x3bf921fb00077882 */ /* 0x000fe20000000000 */
[----:B------:R-:W-:Y:S02]  /*0790*/  SHF.R.S32.HI R4, RZ, 0x1f, R7 ;  /* 0x0000001fff047819 */ /* 0x000fe40000011407 */
[----:B------:R-:W-:Y:S02]  /*07a0*/  ISETP.GE.AND P0, PT, R0, RZ, PT ;  /* 0x000000ff0000720c */ /* 0x000fe40003f06270 */
[C---:B------:R-:W-:Y:S02]  /*07b0*/  LOP3.LUT R2, R4.reuse, R3, RZ, 0x3c, !PT ;  /* 0x0000000304027212 */ /* 0x040fe400078e3cff */
[----:B------:R-:W-:-:S02]  /*07c0*/  LOP3.LUT R3, R4, R7, RZ, 0x3c, !PT ;  /* 0x0000000704037212 */ /* 0x000fc400078e3cff */
[----:B------:R-:W-:Y:S02]  /*07d0*/  SHF.R.U32.HI R6, RZ, 0x1e, R6 ;  /* 0x0000001eff067819 */ /* 0x000fe40000011606 */
[C---:B------:R-:W-:Y:S02]  /*07e0*/  LOP3.LUT R0, R7.reuse, R0, RZ, 0x3c, !PT ;  /* 0x0000000007007212 */ /* 0x040fe400078e3cff */
[----:B------:R-:W0:Y:S01]  /*07f0*/  I2F.F64.S64 R2, R2 ;  /* 0x0000000200027312 */ /* 0x000e220000301c00 */
[----:B------:R-:W-:Y:S02]  /*0800*/  LEA.HI R6, R7, R6, RZ, 0x1 ;  /* 0x0000000607067211 */ /* 0x000fe400078f08ff */
[----:B------:R-:W-:-:S03]  /*0810*/  ISETP.GE.AND P1, PT, R0, RZ, PT ;  /* 0x000000ff0000720c */ /* 0x000fc60003f26270 */
[----:B------:R-:W-:-:S04]  /*0820*/  IMAD.MOV R0, RZ, RZ, -R6 ;  /* 0x000000ffff007224 */ /* 0x000fc800078e0a06 */
[----:B------:R-:W-:Y:S01]  /*0830*/  @!P0 IMAD.MOV.U32 R6, RZ, RZ, R0 ;  /* 0x000000ffff068224 */ /* 0x000fe200078e0000 */
[----:B0-----:R-:W-:-:S10]  /*0840*/  DMUL R4, R2, UR6 ;  /* 0x0000000602047c28 */ /* 0x001fd40008000000 */
[----:B------:R-:W0:Y:S02]  /*0850*/  F2F.F32.F64 R4, R4 ;  /* 0x0000000400047310 */ /* 0x000e240000301000 */
[----:B0-----:R-:W-:Y:S01]  /*0860*/  FSEL R2, -R4, R4, !P1 ;  /* 0x0000000404027208 */ /* 0x001fe20004800100 */
[----:B------:R-:W-:Y:S06]  /*0870*/  BRA `(.L_x_2) ;  /* 0x0000000000087947 */ /* 0x000fec0003800000 */
.L_x_3:
[----:B------:R-:W-:Y:S01]  /*0880*/  FMUL R2, RZ, R0 ;  /* 0x00000000ff027220 */ /* 0x000fe20000400000 */
[----:B------:R-:W-:-:S07]  /*0890*/  IMAD.MOV.U32 R6, RZ, RZ, RZ ;  /* 0x000000ffff067224 */ /* 0x000fce00078e00ff */
.L_x_2:
[----:B------:R-:W-:Y:S05]  /*08a0*/  BSYNC.RECONVERGENT B0 ;  /* 0x0000000000007941 */ /* 0x000fea0003800200 */
.L_x_1:
[----:B------:R-:W-:Y:S01]  /*08b0*/  FMUL R7, R12, 0.63661974668502807617 ;  /* 0x3f22f9830c077820 */ /* 0x000fe20000400000 */
[----:B------:R-:W-:Y:S02]  /*08c0*/  IMAD.MOV.U32 R0, RZ, RZ, 0x37cbac00 ;  /* 0x37cbac00ff007424 */ /* 0x000fe400078e00ff */
[----:B------:R-:W-:Y:S01]  /*08d0*/  FMUL R3, R2, R2 ;  /* 0x0000000202037220 */ /* 0x000fe20000400000 */
[----:B------:R-:W-:Y:S01]  /*08e0*/  LOP3.LUT R4, R6, 0x1, RZ, 0xc0, !PT ;  /* 0x0000000106047812 */ /* 0x000fe200078ec0ff */
[----:B------:R-:W-:Y:S01]  /*08f0*/  IMAD.MOV.U32 R14, RZ, RZ, 0x3d2aaabb ;  /* 0x3d2aaabbff0e7424 */ /* 0x000fe200078e00ff */
[----:B------:R-:W-:Y:S01]  /*0900*/  MOV R15, 0x3effffff ;  /* 0x3effffff000f7802 */ /* 0x000fe20000000f00 */
[----:B------:R-:W0:Y:S01]  /*0910*/  F2I.NTZ R7, R7 ;  /* 0x0000000700077305 */ /* 0x000e220000203100 */
[----:B------:R-:W-:Y:S01]  /*0920*/  FFMA R0, R3, R0, -0.0013887860113754868507 ;  /* 0xbab607ed03007423 */ /* 0x000fe20000000000 */
[----:B------:R-:W-:Y:S01]  /*0930*/  ISETP.NE.U32.AND P0, PT, R4, 0x1, PT ;  /* 0x000000010400780c */ /* 0x000fe20003f05070 */
[----:B------:R-:W-:Y:S01]  /*0940*/  BSSY.RECONVERGENT B0, `(.L_x_7) ;  /* 0x000006d000007945 */ /* 0x000fe20003800200 */
[----:B------:R-:W-:-:S02]  /*0950*/  LOP3.LUT P1, RZ, R6, 0x2, RZ, 0xc0, !PT ;  /* 0x0000000206ff7812 */ /* 0x000fc4000782c0ff */
[----:B------:R-:W-:Y:S02]  /*0960*/  FSEL R0, R0, -0.00019574658654164522886, !P0 ;  /* 0xb94d415300007808 */ /* 0x000fe40004000000 */
[----:B------:R-:W-:Y:S02]  /*0970*/  FSEL R4, R14, 0.0083327032625675201416, !P0 ;  /* 0x3c0885e40e047808 */ /* 0x000fe40004000000 */
[----:B------:R-:W-:-:S03]  /*0980*/  FSEL R6, -R15, -0.16666662693023681641, !P0 ;  /* 0xbe2aaaa80f067808 */ /* 0x000fc60004000100 */
[C---:B------:R-:W-:Y:S01]  /*0990*/  FFMA R4, R3.reuse, R0, R4 ;  /* 0x0000000003047223 */ /* 0x040fe20000000004 */
[----:B------:R-:W-:Y:S02]  /*09a0*/  FSEL R0, R2, 1, P0 ;  /* 0x3f80000002007808 */ /* 0x000fe40000000000 */
[----:B------:R-:W-:Y:S01]  /*09b0*/  FSETP.GE.AND P0, PT, |R12|, 105615, PT ;  /* 0x47ce47800c00780b */ /* 0x000fe20003f06200 */
[C---:B------:R-:W-:Y:S01]  /*09c0*/  FFMA R4, R3.reuse, R4, R6 ;  /* 0x0000000403047223 */ /* 0x040fe20000000006 */
[----:B0-----:R-:W-:Y:S01]  /*09d0*/  I2FP.F32.S32 R5, R7 ;  /* 0x0000000700057245 */ /* 0x001fe20000201400 */
[----:B------:R-:W-:-:S04]  /*09e0*/  FFMA R3, R3, R0, RZ ;  /* 0x0000000003037223 */ /* 0x000fc800000000ff */
[----:B------:R-:W-:Y:S01]  /*09f0*/  FFMA R2, R5, -1.5707962512969970703, R12 ;  /* 0xbfc90fda05027823 */ /* 0x000fe2000000000c */
[----:B------:R-:W-:-:S03]  /*0a00*/  FFMA R16, R3, R4, R0 ;  /* 0x0000000403107223 */ /* 0x000fc60000000000 */
[----:B------:R-:W-:Y:S01]  /*0a10*/  FFMA R2, R5, -7.5497894158615963534e-08, R2 ;  /* 0xb3a2216805027823 */ /* 0x000fe20000000002 */
[----:B------:R-:W-:-:S03]  /*0a20*/  @P1 FADD R16, RZ, -R16 ;  /* 0x80000010ff101221 */ /* 0x000fc60000000000 */
[----:B------:R-:W-:Y:S01]  /*0a30*/  FFMA R0, R5, -5.3903029534742383927e-15, R2 ;  /* 0xa7c234c505007823 */ /* 0x000fe20000000002 */
[----:B------:R-:W-:Y:S06]  /*0a40*/  @!P0 BRA `(.L_x_8) ;  /* 0x0000000400708947 */ /* 0x000fec0003800000 */
[----:B------:R-:W-:-:S13]  /*0a50*/  FSETP.NEU.AND P0, PT, |R12|, +INF , PT ;  /* 0x7f8000000c00780b */ /* 0x000fda0003f0d200 */
[----:B------:R-:W-:Y:S05]  /*0a60*/  @!P0 BRA `(.L_x_9) ;  /* 0x0000000400608947 */ /* 0x000fea0003800000 */
[----:B------:R-:W0:Y:S01]  /*0a70*/  LDC.64 R2, c[0x4][RZ] ;  /* 0x01000000ff027b82 */ /* 0x000e220000000a00 */
[----:B------:R-:W-:Y:S01]  /*0a80*/  IMAD.SHL.U32 R0, R12, 0x100, RZ ;  /* 0x000001000c007824 */ /* 0x000fe200078e00ff */
[----:B------:R-:W-:Y:S01]  /*0a90*/  UMOV UR6, URZ ;  /* 0x000000ff00067c82 */ /* 0x000fe20008000000 */
[----:B------:R-:W-:Y:S02]  /*0aa0*/  IMAD.MOV.U32 R23, RZ, RZ, RZ ;  /* 0x000000ffff177224 */ /* 0x000fe400078e00ff */
[----:B------:R-:W-:Y:S01]  /*0ab0*/  IMAD.MOV.U32 R25, RZ, RZ, RZ ;  /* 0x000000ffff197224 */ /* 0x000fe200078e00ff */
[----:B------:R-:W-:-:S07]  /*0ac0*/  LOP3.LUT R27, R0, 0x80000000, RZ, 0xfc, !PT ;  /* 0x80000000001b7812 */ /* 0x000fce00078efcff */
.L_x_10:
[----:B0-----:R-:W-:-:S06]  /*0ad0*/  IMAD.WIDE.U32 R4, R25, 0x4, R2 ;  /* 0x0000000419047825 */ /* 0x001fcc00078e0002 */
[----:B------:R-:W2:Y:S01]  /*0ae0*/  LDG.E.CONSTANT R4, desc[UR8][R4.64] ;  /* 0x0000000804047981 */ /* 0x000ea2000c1e9900 */
[C---:B------:R-:W-:Y:S02]  /*0af0*/  IMAD.SHL.U32 R0, R25.reuse, 0x4, RZ ;  /* 0x0000000419007824 */ /* 0x040fe400078e00ff */
[----:B------:R-:W-:-:S03]  /*0b00*/  VIADD R25, R25, 0x1 ;  /* 0x0000000119197836 */ /* 0x000fc60000000000 */
[C---:B------:R-:W-:Y:S02]  /*0b10*/  ISETP.EQ.AND P5, PT, R0.reuse, RZ, PT ;  /* 0x000000ff0000720c */ /* 0x040fe40003fa2270 */
[C---:B------:R-:W-:Y:S02]  /*0b20*/  ISETP.EQ.AND P4, PT, R0.reuse, 0x4, PT ;  /* 0x000000040000780c */ /* 0x040fe40003f82270 */
[C---:B------:R-:W-:Y:S02]  /*0b30*/  ISETP.EQ.AND P3, PT, R0.reuse, 0x8, PT ;  /* 0x000000080000780c */ /* 0x040fe40003f62270 */
[C---:B------:R-:W-:Y:S02]  /*0b40*/  ISETP.EQ.AND P2, PT, R0.reuse, 0xc, PT ;  /* 0x0000000c0000780c */ /* 0x040fe40003f42270 */
[----:B------:R-:W-:Y:S01]  /*0b50*/  ISETP.EQ.AND P1, PT, R0, 0x10, PT ;  /* 0x000000100000780c */ /* 0x000fe20003f22270 */
[----:B--2---:R-:W-:-:S03]  /*0b60*/  IMAD.WIDE.U32 R6, R4, R27, RZ ;  /* 0x0000001b04067225 */ /* 0x004fc600078e00ff */
[----:B------:R-:W-:-:S04]  /*0b70*/  IADD3 R6, P0, PT, R6, R23, RZ ;  /* 0x0000001706067210 */ /* 0x000fc80007f1e0ff */
[----:B------:R-:W-:Y:S01]  /*0b80*/  @P5 MOV R13, R6 ;  /* 0x00000006000d5202 */ /* 0x000fe20000000f00 */
[--C-:B------:R-:W-:Y:S01]  /*0b90*/  @P4 IMAD.MOV.U32 R18, RZ, RZ, R6.reuse ;  /* 0x000000ffff124224 */ /* 0x100fe200078e0006 */
[----:B------:R-:W-:Y:S01]  /*0ba0*/  ISETP.NE.AND P5, PT, R25, 0x6, PT ;  /* 0x000000061900780c */ /* 0x000fe20003fa5270 */
[--C-:B------:R-:W-:Y:S01]  /*0bb0*/  @P3 IMAD.MOV.U32 R19, RZ, RZ, R6.reuse ;  /* 0x000000ffff133224 */ /* 0x100fe200078e0006 */
[----:B------:R-:W-:Y:S01]  /*0bc0*/  IADD3.X R23, PT, PT, R7, UR6, RZ, P0, !PT ;  /* 0x0000000607177c10 */ /* 0x000fe200087fe4ff */
[--C-:B------:R-:W-:Y:S01]  /*0bd0*/  @P2 IMAD.MOV.U32 R20, RZ, RZ, R6.reuse ;  /* 0x000000ffff142224 */ /* 0x100fe200078e0006 */
[----:B------:R-:W-:Y:S01]  /*0be0*/  ISETP.EQ.AND P0, PT, R0, 0x14, PT ;  /* 0x000000140000780c */ /* 0x000fe20003f02270 */
[----:B------:R-:W-:-:S12]  /*0bf0*/  @P1 IMAD.MOV.U32 R21, RZ, RZ, R6 ;  /* 0x000000ffff151224 */ /* 0x000fd800078e0006 */
[----:B------:R-:W-:Y:S01]  /*0c00*/  @P0 IMAD.MOV.U32 R22, RZ, RZ, R6 ;  /* 0x000000ffff160224 */ /* 0x000fe200078e0006 */
[----:B------:R-:W-:Y:S06]  /*0c10*/  @P5 BRA `(.L_x_10) ;  /* 0xfffffffc00ac5947 */ /* 0x000fec000383ffff */
[----:B------:R-:W-:Y:S01]  /*0c20*/  SHF.R.U32.HI R2, RZ, 0x17, R12 ;  /* 0x00000017ff027819 */ /* 0x000fe2000001160c */
[----:B------:R-:W-:Y:S03]  /*0c30*/  BSSY.RECONVERGENT B1, `(.L_x_11) ;  /* 0x0000028000017945 */ /* 0x000fe60003800200 */
[C---:B------:R-:W-:Y:S02]  /*0c40*/  LOP3.LUT R0, R2.reuse, 0xe0, RZ, 0xc0, !PT ;  /* 0x000000e002007812 */ /* 0x040fe400078ec0ff */
[----:B------:R-:W-:Y:S02]  /*0c50*/  LOP3.LUT P6, RZ, R2, 0x1f, RZ, 0xc0, !PT ;  /* 0x0000001f02ff7812 */ /* 0x000fe400078cc0ff */
[----:B------:R-:W-:-:S04]  /*0c60*/  IADD3 R0, PT, PT, R0, -0x80, RZ ;  /* 0xffffff8000007810 */ /* 0x000fc80007ffe0ff */
[----:B------:R-:W-:-:S05]  /*0c70*/  SHF.R.U32.HI R0, RZ, 0x5, R0 ;  /* 0x00000005ff007819 */ /* 0x000fca0000011600 */
[----:B------:R-:W-:-:S05]  /*0c80*/  IMAD.U32 R5, R0, -0x4, RZ ;  /* 0xfffffffc00057824 */ /* 0x000fca00078e00ff */
        /* <DEDUP_REMOVED lines=11> */
[----:B------:R-:W-:Y:S01]  /*0d40*/  @P0 IMAD.MOV.U32 R3, RZ, RZ, R18 ;  /* 0x000000ffff030224 */ /* 0x000fe200078e0012 */
[----:B------:R-:W-:Y:S01]  /*0d50*/  @P0 MOV R0, R19 ;  /* 0x0000001300000202 */ /* 0x000fe20000000f00 */
[----:B------:R-:W-:Y:S02]  /*0d60*/  @P1 IMAD.MOV.U32 R3, RZ, RZ, R19 ;  /* 0x000000ffff031224 */ /* 0x000fe400078e0013 */
[----:B------:R-:W-:-:S02]  /*0d70*/  @P1 IMAD.MOV.U32 R0, RZ, RZ, R20 ;  /* 0x000000ffff001224 */ /* 0x000fc400078e0014 */
[----:B------:R-:W-:Y:S02]  /*0d80*/  @P2 IMAD.MOV.U32 R3, RZ, RZ, R20 ;  /* 0x000000ffff032224 */ /* 0x000fe400078e0014 */
[--C-:B------:R-:W-:Y:S01]  /*0d90*/  @P2 IMAD.MOV.U32 R0, RZ, RZ, R21.reuse ;  /* 0x000000ffff002224 */ /* 0x100fe200078e0015 */
[----:B------:R-:W-:Y:S01]  /*0da0*/  @P3 MOV R0, R22 ;  /* 0x0000001600003202 */ /* 0x000fe20000000f00 */
[----:B------:R-:W-:Y:S02]  /*0db0*/  @P3 IMAD.MOV.U32 R3, RZ, RZ, R21 ;  /* 0x000000ffff033224 */ /* 0x000fe400078e0015 */
[----:B------:R-:W-:Y:S02]  /*0dc0*/  @P4 IMAD.MOV.U32 R3, RZ, RZ, R22 ;  /* 0x000000ffff034224 */ /* 0x000fe400078e0016 */
[--C-:B------:R-:W-:Y:S02]  /*0dd0*/  @P4 IMAD.MOV.U32 R0, RZ, RZ, R23.reuse ;  /* 0x000000ffff004224 */ /* 0x100fe400078e0017 */
[----:B------:R-:W-:Y:S01]  /*0de0*/  @P5 IMAD.MOV.U32 R3, RZ, RZ, R23 ;  /* 0x000000ffff035224 */ /* 0x000fe200078e0017 */
[----:B------:R-:W-:Y:S06]  /*0df0*/  @!P6 BRA `(.L_x_12) ;  /* 0x00000000002ce947 */ /* 0x000fec0003800000 */
[----:B------:R-:W-:Y:S01]  /*0e00*/  @P0 IMAD.MOV.U32 R4, RZ, RZ, R13 ;  /* 0x000000ffff040224 */ /* 0x000fe200078e000d */
[----:B------:R-:W-:Y:S01]  /*0e10*/  ISETP.EQ.AND P0, PT, R5, 0x8, PT ;  /* 0x000000080500780c */ /* 0x000fe20003f02270 */
[----:B------:R-:W-:Y:S01]  /*0e20*/  @P1 IMAD.MOV.U32 R4, RZ, RZ, R18 ;  /* 0x000000ffff041224 */ /* 0x000fe200078e0012 */
[----:B------:R-:W-:Y:S01]  /*0e30*/  @P2 MOV R4, R19 ;  /* 0x0000001300042202 */ /* 0x000fe20000000f00 */
[----:B------:R-:W-:Y:S01]  /*0e40*/  @P3 IMAD.MOV.U32 R4, RZ, RZ, R20 ;  /* 0x000000ffff043224 */ /* 0x000fe200078e0014 */
[----:B------:R-:W-:Y:S01]  /*0e50*/  LOP3.LUT R2, R2, 0x1f, RZ, 0xc0, !PT ;  /* 0x0000001f02027812 */ /* 0x000fe200078ec0ff */
[----:B------:R-:W-:Y:S02]  /*0e60*/  @P4 IMAD.MOV.U32 R4, RZ, RZ, R21 ;  /* 0x000000ffff044224 */ /* 0x000fe400078e0015 */
[----:B------:R-:W-:Y:S01]  /*0e70*/  @P5 IMAD.MOV.U32 R4, RZ, RZ, R22 ;  /* 0x000000ffff045224 */ /* 0x000fe200078e0016 */
[----:B------:R-:W-:-:S05]  /*0e80*/  SHF.L.W.U32.HI R0, R3, R2, R0 ;  /* 0x0000000203007219 */ /* 0x000fca0000010e00 */
[----:B------:R-:W-:-:S05]  /*0e90*/  @P0 IMAD.MOV.U32 R4, RZ, RZ, R23 ;  /* 0x000000ffff040224 */ /* 0x000fca00078e0017 */
[----:B------:R-:W-:-:S07]  /*0ea0*/  SHF.L.W.U32.HI R3, R4, R2, R3 ;  /* 0x0000000204037219 */ /* 0x000fce0000010e03 */
.L_x_12:
[----:B------:R-:W-:Y:S05]  /*0eb0*/  BSYNC.RECONVERGENT B1 ;  /* 0x0000000000017941 */ /* 0x000fea0003800200 */
.L_x_11:
        /* <DEDUP_REMOVED lines=12> */
[----:B------:R-:W-:Y:S02]  /*0f80*/  ISETP.GE.AND P1, PT, R12, RZ, PT ;  /* 0x000000ff0c00720c */ /* 0x000fe40003f26270 */
[----:B------:R-:W-:-:S05]  /*0f90*/  IADD3 R0, PT, PT, -R7, RZ, RZ ;  /* 0x000000ff07007210 */ /* 0x000fca0007ffe1ff */
[----:B------:R-:W-:Y:S01]  /*0fa0*/  @!P0 IMAD.MOV.U32 R7, RZ, RZ, R0 ;  /* 0x000000ffff078224 */ /* 0x000fe200078e0000 */
[----:B0-----:R-:W-:-:S10]  /*0fb0*/  DMUL R4, R2, UR6 ;  /* 0x0000000602047c28 */ /* 0x001fd40008000000 */
[----:B------:R-:W0:Y:S02]  /*0fc0*/  F2F.F32.F64 R4, R4 ;  /* 0x0000000400047310 */ /* 0x000e240000301000 */
[----:B0-----:R-:W-:Y:S01]  /*0fd0*/  FSEL R0, -R4, R4, !P1 ;  /* 0x0000000404007208 */ /* 0x001fe20004800100 */
[----:B------:R-:W-:Y:S06]  /*0fe0*/  BRA `(.L_x_8) ;  /* 0x0000000000087947 */ /* 0x000fec0003800000 */
.L_x_9:
[----:B------:R-:W-:Y:S01]  /*0ff0*/  FMUL R0, RZ, R12 ;  /* 0x0000000cff007220 */ /* 0x000fe20000400000 */
[----:B------:R-:W-:-:S07]  /*1000*/  IMAD.MOV.U32 R7, RZ, RZ, RZ ;  /* 0x000000ffff077224 */ /* 0x000fce00078e00ff */
.L_x_8:
[----:B------:R-:W-:Y:S05]  /*1010*/  BSYNC.RECONVERGENT B0 ;  /* 0x0000000000007941 */ /* 0x000fea0003800200 */
.L_x_7:
[----:B------:R-:W-:Y:S02]  /*1020*/  IMAD.MOV.U32 R2, RZ, RZ, 0x37cbac00 ;  /* 0x37cbac00ff027424 */ /* 0x000fe400078e00ff */
[----:B------:R-:W-:Y:S01]  /*1030*/  FMUL R3, R0, R0 ;  /* 0x0000000000037220 */ /* 0x000fe20000400000 */
[C---:B------:R-:W-:Y:S01]  /*1040*/  LOP3.LUT R4, R7.reuse, 0x1, RZ, 0xc0, !PT ;  /* 0x0000000107047812 */ /* 0x040fe200078ec0ff */
[----:B------:R-:W0:Y:S01]  /*1050*/  LDCU UR6, c[0x0][0x38c] ;  /* 0x00007180ff0677ac */ /* 0x000e220008000800 */
[----:B------:R-:W-:Y:S02]  /*1060*/  VIADD R7, R7, 0x1 ;  /* 0x0000000107077836 */ /* 0x000fe40000000000 */
[----:B------:R-:W-:Y:S01]  /*1070*/  FFMA R2, R3, R2, -0.0013887860113754868507 ;  /* 0xbab607ed03027423 */ /* 0x000fe20000000002 */
[----:B------:R-:W-:Y:S01]  /*1080*/  ISETP.NE.U32.AND P0, PT, R4, 0x1, PT ;  /* 0x000000010400780c */ /* 0x000fe20003f05070 */
[C---:B------:R-:W-:Y:S01]  /*1090*/  FMUL R5, R16.reuse, 0.69999998807907104492 ;  /* 0x3f33333310057820 */ /* 0x040fe20000400000 */
[----:B------:R-:W-:Y:S01]  /*10a0*/  FMUL R16, R16, 0.20000000298023223877 ;  /* 0x3e4ccccd10107820 */ /* 0x000fe20000400000 */
[----:B------:R-:W-:-:S02]  /*10b0*/  LOP3.LUT P1, RZ, R7, 0x2, RZ, 0xc0, !PT ;  /* 0x0000000207ff7812 */ /* 0x000fc4000782c0ff */
[----:B------:R-:W-:Y:S01]  /*10c0*/  FSEL R14, R14, 0.0083327032625675201416, P0 ;  /* 0x3c0885e40e0e7808 */ /* 0x000fe20000000000 */
[----:B------:R-:W-:Y:S01]  /*10d0*/  FFMA R5, R10, 1.0000009536743164062, R5 ;  /* 0x3f8000080a057823 */ /* 0x000fe20000000005 */
[----:B------:R-:W-:Y:S01]  /*10e0*/  FSEL R2, R2, -0.00019574658654164522886, P0 ;  /* 0xb94d415302027808 */ /* 0x000fe20000000000 */
[----:B------:R-:W-:Y:S01]  /*10f0*/  FFMA R11, R11, 0.99999898672103881836, R16 ;  /* 0x3f7fffef0b0b7823 */ /* 0x000fe20000000010 */
[----:B------:R-:W-:Y:S02]  /*1100*/  FSEL R15, -R15, -0.16666662693023681641, P0 ;  /* 0xbe2aaaa80f0f7808 */ /* 0x000fe40000000100 */
[----:B------:R-:W-:Y:S01]  /*1110*/  FSEL R0, R0, 1, !P0 ;  /* 0x3f80000000007808 */ /* 0x000fe20004000000 */
[----:B------:R-:W-:Y:S01]  /*1120*/  FFMA R2, R3, R2, R14 ;  /* 0x0000000203027223 */ /* 0x000fe2000000000e */
[----:B0-----:R-:W-:-:S03]  /*1130*/  UISETP.NE.AND UP0, UPT, UR5, UR6, UPT ;  /* 0x000000060500728c */ /* 0x001fc6000bf05270 */
[C---:B------:R-:W-:Y:S01]  /*1140*/  FFMA R2, R3.reuse, R2, R15 ;  /* 0x0000000203027223 */ /* 0x040fe2000000000f */
[----:B------:R-:W-:-:S04]  /*1150*/  FFMA R3, R3, R0, RZ ;  /* 0x0000000003037223 */ /* 0x000fc800000000ff */
[----:B------:R-:W-:-:S04]  /*1160*/  FFMA R0, R3, R2, R0 ;  /* 0x0000000203007223 */ /* 0x000fc80000000000 */
[----:B------:R-:W-:-:S04]  /*1170*/  @P1 FADD R0, RZ, -R0 ;  /* 0x80000000ff001221 */ /* 0x000fc80000000000 */
[C---:B------:R-:W-:Y:S01]  /*1180*/  FFMA R10, R0.reuse, 0.30000001192092895508, R5 ;  /* 0x3e99999a000a7823 */ /* 0x040fe20000000005 */
[----:B------:R-:W-:Y:S01]  /*1190*/  FFMA R11, R0, -0.10000000149011611938, R11 ;  /* 0xbdcccccd000b7823 */ /* 0x000fe2000000000b */
[----:B------:R-:W-:Y:S06]  /*11a0*/  BRA.U UP0, `(.L_x_13) ;  /* 0xffffffed00f87547 */ /* 0x000fec000b83ffff */
[----:B------:R-:W-:-:S13]  /*11b0*/  ISETP.NE.AND P2, PT, R17, RZ, PT ;  /* 0x000000ff1100720c */ /* 0x000fda0003f45270 */
[----:B------:R-:W-:Y:S05]  /*11c0*/  @P2 BRA `(.L_x_14) ;  /* 0xffffffec00cc2947 */ /* 0x000fea000383ffff */
.L_x_0:
[----:B------:R-:W0:Y:S02]  /*11d0*/  LDC.64 R2, c[0x0][0x380] ;  /* 0x0000e000ff027b82 */ /* 0x000e240000000a00 */
[----:B0-----:R-:W-:-:S05]  /*11e0*/  IMAD.WIDE R2, R9, 0x4, R2 ;  /* 0x0000000409027825 */ /* 0x001fca00078e0202 */
[----:B------:R-:W-:Y:S01]  /*11f0*/  STG.E desc[UR8][R2.64], R10 ;  /* 0x0000000a02007986 */ /* 0x000fe2000c101908 */
[----:B------:R-:W-:Y:S05]  /*1200*/  EXIT ;  /* 0x000000000000794d */ /* 0x000fea0003800000 */
.L_x_15:
[----:B------:R-:W-:-:S00]  /*1210*/  BRA `(.L_x_15) ;  /* 0xfffffffc00fc7947 */ /* 0x000fc0000383ffff */
[----:B------:R-:W-:-:S00]  /*1220*/  NOP ;  /* 0x0000000000007918 */ /* 0x000fc00000000000 */
        /* <DEDUP_REMOVED lines=13> */
.L_x_33:


//--------------------- .text._Z16early_exit_kenelPfii --------------------------
	.section	.text._Z16early_exit_kenelPfii,"ax",@progbits
	.align	128
        .global         _Z16early_exit_kenelPfii
        .type           _Z16early_exit_kenelPfii,@function
        .size           _Z16early_exit_kenelPfii,(.L_x_34 - _Z16early_exit_kenelPfii)
        .other          _Z16early_exit_kenelPfii,@"STO_CUDA_ENTRY STV_DEFAULT"
_Z16early_exit_kenelPfii:
.text._Z16early_exit_kenelPfii:
[----:B------:R-:W-:Y:S01]  /*0000*/  LDC R1, c[0x0][0x37c] ;  /* 0x0000df00ff017b82 */ /* 0x000fe20000000800 */
[----:B------:R-:W0:Y:S07]  /*0010*/  S2R R3, SR_TID.X ;  /* 0x0000000000037919 */ /* 0x000e2e0000002100 */
[----:B------:R-:W1:Y:S01]  /*0020*/  LDC.64 R6, c[0x0][0x388] ;  /* 0x0000e200ff067b82 */ /* 0x000e620000000a00 */
[----:B------:R-:W2:Y:S01]  /*0030*/  LDCU.64 UR6, c[0x0][0x358] ;  /* 0x00006b00ff0677ac */ /* 0x000ea20008000a00 */
[----:B------:R-:W-:Y:S06]  /*0040*/  BSSY.RECONVERGENT B0, `(.L_x_16) ;  /* 0x000011a000007945 */ /* 0x000fec0003800200 */
[----:B------:R-:W3:Y:S08]  /*0050*/  S2UR UR4, SR_CTAID.X ;  /* 0x00000000000479c3 */ /* 0x000ef00000002500 */
[----:B------:R-:W3:Y:S01]  /*0060*/  LDC R4, c[0x0][0x360] ;  /* 0x0000d800ff047b82 */ /* 0x000ee20000000800 */
[----:B0-----:R-:W-:-:S04]  /*0070*/  LOP3.LUT P0, RZ, R3, 0x10, RZ, 0xc0, !PT ;  /* 0x0000001003ff7812 */ /* 0x001fc8000780c0ff */
[----:B-1----:R-:W-:-:S04]  /*0080*/  SEL R0, R6, 0x1, P0 ;  /* 0x0000000106007807 */ /* 0x002fc80000000000 */
[----:B------:R-:W-:-:S04]  /*0090*/  VIMNMX3 R2, R0, R6, R7, PT ;  /* 0x000000060002720f */ /* 0x000fc80003800107 */
[----:B------:R-:W-:Y:S01]  /*00a0*/  ISETP.GE.AND P0, PT, R2, 0x1, PT ;  /* 0x000000010200780c */ /* 0x000fe20003f06270 */
[----:B---3--:R-:W-:Y:S02]  /*00b0*/  IMAD R2, R4, UR4, R3 ;  /* 0x0000000404027c24 */ /* 0x008fe4000f8e0203 */
[----:B------:R-:W-:-:S10]  /*00c0*/  IMAD.MOV.U32 R3, RZ, RZ, RZ ;  /* 0x000000ffff037224 */ /* 0x000fd400078e00ff */
[----:B--2---:R-:W-:Y:S05]  /*00d0*/  @!P0 BRA `(.L_x_17) ;  /* 0x0000001000408947 */ /* 0x004fea0003800000 */
[----:B------:R-:W-:Y:S02]  /*00e0*/  IMAD.MOV.U32 R3, RZ, RZ, RZ ;  /* 0x000000ffff037224 */ /* 0x000fe400078e00ff */
[----:B------:R-:W-:-:S07]  /*00f0*/  IMAD.MOV.U32 R5, RZ, RZ, RZ ;  /* 0x000000ffff057224 */ /* 0x000fce00078e00ff */
.L_x_31:
[----:B------:R-:W-:Y:S02]  /*0100*/  I2FP.F32.S32 R4, R2 ;  /* 0x0000000200047245 */ /* 0x000fe40000201400 */
[----:B------:R-:W-:Y:S01]  /*0110*/  I2FP.F32.U32 R6, R5 ;  /* 0x0000000500067245 */ /* 0x000fe20000201000 */
[----:B------:R-:W-:Y:S02]  /*0120*/  VIADD R5, R5, 0x1 ;  /* 0x0000000105057836 */ /* 0x000fe40000000000 */
[----:B------:R-:W-:-:S03]  /*0130*/  FADD R4, R4, 0.5 ;  /* 0x3f00000004047421 */ /* 0x000fc60000000000 */
[----:B------:R-:W-:Y:S01]  /*0140*/  ISETP.NE.AND P0, PT, R5, R0, PT ;  /* 0x000000000500720c */ /* 0x000fe20003f05270 */
[----:B------:R-:W-:Y:S01]  /*0150*/  FMUL R13, R4, 9.9999999747524270788e-07 ;  /* 0x358637bd040d7820 */ /* 0x000fe20000400000 */
[----:B------:R-:W-:Y:S02]  /*0160*/  IMAD.MOV.U32 R4, RZ, RZ, RZ ;  /* 0x000000ffff047224 */ /* 0x000fe400078e00ff */
[----:B------:R-:W-:Y:S01]  /*0170*/  P2R R20, PR, RZ, 0x1 ;  /* 0x00000001ff147803 */ /* 0x000fe20000000000 */
[----:B------:R-:W-:-:S08]  /*0180*/  FFMA R6, R6, 9.9999997473787516356e-06, R13 ;  /* 0x3727c5ac06067823 */ /* 0x000fd0000000000d */
.L_x_30:
[C---:B------:R-:W-:Y:S01]  /*0190*/  IADD3 R13, PT, PT, R4.reuse, 0x1, RZ ;  /* 0x00000001040d7810 */ /* 0x040fe20007ffe0ff */
[----:B------:R-:W-:Y:S01]  /*01a0*/  VIADD R4, R4, 0x3 ;  /* 0x0000000304047836 */ /* 0x000fe20000000000 */
[----:B------:R-:W-:Y:S02]  /*01b0*/  BSSY.RECONVERGENT B1, `(.L_x_18) ;  /* 0x0000070000017945 */ /* 0x000fe40003800200 */
[----:B------:R-:W-:Y:S02]  /*01c0*/  I2FP.F32.U32 R14, R13 ;  /* 0x0000000d000e7245 */ /* 0x000fe40000201000 */
[----:B------:R-:W-:-:S03]  /*01d0*/  I2FP.F32.U32 R4, R4 ;  /* 0x0000000400047245 */ /* 0x000fc60000201000 */
[----:B------:R-:W-:Y:S02]  /*01e0*/  FMUL R14, R14, 9.9999997473787516356e-05 ;  /* 0x38d1b7170e0e7820 */ /* 0x000fe40000400000 */
[----:B------:R-:W-:Y:S01]  /*01f0*/  FMUL R15, R4, 0.00019999999494757503271 ;  /* 0x3951b717040f7820 */ /* 0x000fe20000400000 */
[----:B------:R-:W-:Y:S02]  /*0200*/  IMAD.MOV.U32 R4, RZ, RZ, R13 ;  /* 0x000000ffff047224 */ /* 0x000fe400078e000d */
[----:B------:R-:W-:Y:S01]  /*0210*/  FFMA R18, R14, R6, R3 ;  /* 0x000000060e127223 */ /* 0x000fe20000000003 */
[----:B------:R-:W-:-:S03]  /*0220*/  FFMA R13, R15, R3, R6 ;  /* 0x000000030f0d7223 */ /* 0x000fc60000000006 */
        /* <DEDUP_REMOVED lines=11> */
[----:B------:R-:W0:Y:S01]  /*02e0*/  LDCU.64 UR8, c[0x4][URZ] ;  /* 0x01000000ff0877ac */ /* 0x000e220008000a00 */
[----:B------:R-:W-:Y:S02]  /*02f0*/  IMAD.MOV.U32 R19, RZ, RZ, RZ ;  /* 0x000000ffff137224 */ /* 0x000fe400078e00ff */
[----:B------:R-:W-:Y:S01]  /*0300*/  IMAD.MOV.U32 R22, RZ, RZ, RZ ;  /* 0x000000ffff167224 */ /* 0x000fe200078e00ff */
[----:B------:R-:W-:Y:S01]  /*0310*/  LOP3.LUT R21, R14, 0x80000000, RZ, 0xfc, !PT ;  /* 0x800000000e157812 */ /* 0x000fe200078efcff */
[----:B------:R-:W-:Y:S01]  /*0320*/  UMOV UR5, URZ ;  /* 0x000000ff00057c82 */ /* 0x000fe20008000000 */
[----:B------:R-:W-:-:S05]  /*0330*/  UMOV UR4, URZ ;  /* 0x000000ff00047c82 */ /* 0x000fca0008000000 */
.L_x_21:
[----:B0-----:R-:W-:Y:S01]  /*0340*/  MOV R14, UR8 ;  /* 0x00000008000e7c02 */ /* 0x001fe20008000f00 */
        /* <DEDUP_REMOVED lines=36> */
[----:B------:R-:W-:Y:S01]  /*0590*/  @P3 IMAD.MOV.U32 R21, RZ, RZ, R7 ;  /* 0x000000ffff153224 */ /* 0x000fe200078e0007 */
[C---:B------:R-:W-:Y:S01]  /*05a0*/  ISETP.EQ.AND P3, PT, R17.reuse, -0x4, PT ;  /* 0xfffffffc1100780c */ /* 0x040fe20003f62270 */
[--C-:B------:R-:W-:Y:S01]  /*05b0*/  @P4 IMAD.MOV.U32 R21, RZ, RZ, R8.reuse ;  /* 0x000000ffff154224 */ /* 0x100fe200078e0008 */
[----:B------:R-:W-:Y:S01]  /*05c0*/  @P4 MOV R15, R7 ;  /* 0x00000007000f4202 */ /* 0x000fe20000000f00 */
[----:B------:R-:W-:Y:S01]  /*05d0*/  @P0 IMAD.MOV.U32 R15, RZ, RZ, R8 ;  /* 0x000000ffff0f0224 */ /* 0x000fe200078e0008 */
[----:B------:R-:W-:Y:S01]  /*05e0*/  ISETP.EQ.AND P4, PT, R17, RZ, PT ;  /* 0x000000ff1100720c */ /* 0x000fe20003f82270 */
[--C-:B------:R-:W-:Y:S02]  /*05f0*/  @P0 IMAD.MOV.U32 R21, RZ, RZ, R9.reuse ;  /* 0x000000ffff150224 */ /* 0x100fe400078e0009 */
[----:B------:R-:W-:Y:S01]  /*0600*/  @P1 IMAD.MOV.U32 R15, RZ, RZ, R9 ;  /* 0x000000ffff0f1224 */ /* 0x000fe200078e0009 */
[----:B------:R-:W-:Y:S01]  /*0610*/  @P2 MOV R15, R10 ;  /* 0x0000000a000f2202 */ /* 0x000fe20000000f00 */
[----:B------:R-:W-:-:S02]  /*0620*/  @P1 IMAD.MOV.U32 R21, RZ, RZ, R10 ;  /* 0x000000ffff151224 */ /* 0x000fc400078e000a */
        /* <DEDUP_REMOVED lines=14> */
[----:B------:R-:W-:Y:S01]  /*0710*/  @P4 IMAD.MOV.U32 R16, RZ, RZ, R11 ;  /* 0x000000ffff104224 */ /* 0x000fe200078e000b */
[----:B------:R-:W-:-:S05]  /*0720*/  @P5 MOV R16, R12 ;  /* 0x0000000c00105202 */ /* 0x000fca0000000f00 */
[----:B------:R-:W-:-:S05]  /*0730*/  @P0 IMAD.MOV.U32 R16, RZ, RZ, R19 ;  /* 0x000000ffff100224 */ /* 0x000fca00078e0013 */
[----:B------:R-:W-:-:S07]  /*0740*/  SHF.L.W.U32.HI R15, R16, R14, R15 ;  /* 0x0000000e100f7219 */ /* 0x000fce0000010e0f */
.L_x_23:
[----:B------:R-:W-:Y:S05]  /*0750*/  BSYNC.RECONVERGENT B2 ;  /* 0x0000000000027941 */ /* 0x000fea0003800200 */
.L_x_22:
        /* <DEDUP_REMOVED lines=19> */
.L_x_20:
[----:B------:R-:W-:Y:S01]  /*0890*/  FMUL R14, RZ, R18 ;  /* 0x00000012ff0e7220 */ /* 0x000fe20000400000 */
[----:B------:R-:W-:-:S07]  /*08a0*/  MOV R19, RZ ;  /* 0x000000ff00137202 */ /* 0x000fce0000000f00 */
.L_x_19:
[----:B------:R-:W-:Y:S05]  /*08b0*/  BSYNC.RECONVERGENT B1 ;  /* 0x0000000000017941 */ /* 0x000fea0003800200 */
.L_x_18:
[----:B------:R-:W-:Y:S01]  /*08c0*/  FMUL R18, R13, 0.63661974668502807617 ;  /* 0x3f22f9830d127820 */ /* 0x000fe20000400000 */
[----:B------:R-:W-:Y:S02]  /*08d0*/  IMAD.MOV.U32 R16, RZ, RZ, 0x37cbac00 ;  /* 0x37cbac00ff107424 */ /* 0x000fe400078e00ff */
[----:B------:R-:W-:Y:S01]  /*08e0*/  FMUL R15, R14, R14 ;  /* 0x0000000e0e0f7220 */ /* 0x000fe20000400000 */
[C---:B------:R-:W-:Y:S01]  /*08f0*/  LOP3.LUT R17, R19.reuse, 0x1, RZ, 0xc0, !PT ;  /* 0x0000000113117812 */ /* 0x040fe200078ec0ff */
[----:B------:R-:W-:Y:S01]  /*0900*/  IMAD.MOV.U32 R22, RZ, RZ, 0x3d2aaabb ;  /* 0x3d2aaabbff167424 */ /* 0x000fe200078e00ff */
[----:B------:R-:W-:Y:S01]  /*0910*/  LOP3.LUT P1, RZ, R19, 0x2, RZ, 0xc0, !PT ;  /* 0x0000000213ff7812 */ /* 0x000fe2000782c0ff */
[----:B------:R-:W0:Y:S01]  /*0920*/  F2I.NTZ R18, R18 ;  /* 0x0000001200127305 */ /* 0x000e220000203100 */
[----:B------:R-:W-:Y:S01]  /*0930*/  FFMA R16, R15, R16, -0.0013887860113754868507 ;  /* 0xbab607ed0f107423 */ /* 0x000fe20000000010 */
[----:B------:R-:W-:Y:S01]  /*0940*/  ISETP.NE.U32.AND P0, PT, R17, 0x1, PT ;  /* 0x000000011100780c */ /* 0x000fe20003f05070 */
[----:B------:R-:W-:Y:S01]  /*0950*/  IMAD.MOV.U32 R21, RZ, RZ, 0x3effffff ;  /* 0x3effffffff157424 */ /* 0x000fe200078e00ff */
[----:B------:R-:W-:Y:S02]  /*0960*/  BSSY.RECONVERGENT B1, `(.L_x_24) ;  /* 0x000006c000017945 */ /* 0x000fe40003800200 */
[----:B------:R-:W-:-:S02]  /*0970*/  FSEL R16, R16, -0.00019574658654164522886, !P0 ;  /* 0xb94d415310107808 */ /* 0x000fc40004000000 */
[----:B------:R-:W-:Y:S02]  /*0980*/  FSEL R24, R22, 0.0083327032625675201416, !P0 ;  /* 0x3c0885e416187808 */ /* 0x000fe40004000000 */
[----:B------:R-:W-:-:S03]  /*0990*/  FSEL R14, R14, 1, P0 ;  /* 0x3f8000000e0e7808 */ /* 0x000fc60000000000 */
[----:B------:R-:W-:Y:S01]  /*09a0*/  FFMA R16, R15, R16, R24 ;  /* 0x000000100f107223 */ /* 0x000fe20000000018 */
[----:B------:R-:W-:Y:S02]  /*09b0*/  FSEL R24, -R21, -0.16666662693023681641, !P0 ;  /* 0xbe2aaaa815187808 */ /* 0x000fe40004000100 */
[----:B------:R-:W-:Y:S02]  /*09c0*/  FSETP.GE.AND P0, PT, |R13|, 105615, PT ;  /* 0x47ce47800d00780b */ /* 0x000fe40003f06200 */
[----:B0-----:R-:W-:Y:S01]  /*09d0*/  I2FP.F32.S32 R26, R18 ;  /* 0x00000012001a7245 */ /* 0x001fe20000201400 */
[C---:B------:R-:W-:Y:S01]  /*09e0*/  FFMA R16, R15.reuse, R16, R24 ;  /* 0x000000100f107223 */ /* 0x040fe20000000018 */
[----:B------:R-:W-:-:S03]  /*09f0*/  FFMA R15, R15, R14, RZ ;  /* 0x0000000e0f0f7223 */ /* 0x000fc600000000ff */
        /* <DEDUP_REMOVED lines=9> */
[----:B------:R-:W-:Y:S02]  /*0a90*/  IMAD.SHL.U32 R16, R13, 0x100, RZ ;  /* 0x000001000d107824 */ /* 0x000fe400078e00ff */
[----:B------:R-:W-:Y:S02]  /*0aa0*/  HFMA2 R25, -RZ, RZ, 0, 0 ;  /* 0x00000000ff197431 */ /* 0x000fe400000001ff */
[----:B------:R-:W-:Y:S01]  /*0ab0*/  IMAD.MOV.U32 R27, RZ, RZ, RZ ;  /* 0x000000ffff1b7224 */ /* 0x000fe200078e00ff */
[----:B------:R-:W-:Y:S01]  /*0ac0*/  UMOV UR4, URZ ;  /* 0x000000ff00047c82 */ /* 0x000fe20008000000 */
[----:B------:R-:W-:-:S07]  /*0ad0*/  LOP3.LUT R29, R16, 0x80000000, RZ, 0xfc, !PT ;  /* 0x80000000101d7812 */ /* 0x000fce00078efcff */
.L_x_27:
        /* <DEDUP_REMOVED lines=11> */
[----:B------:R-:W-:Y:S01]  /*0b90*/  IADD3.X R25, PT, PT, R19, UR4, RZ, P0, !PT ;  /* 0x0000000413197c10 */ /* 0x000fe200087fe4ff */
[--C-:B------:R-:W-:Y:S01]  /*0ba0*/  @P5 IMAD.MOV.U32 R7, RZ, RZ, R18.reuse ;  /* 0x000000ffff075224 */ /* 0x100fe200078e0012 */
[----:B------:R-:W-:Y:S01]  /*0bb0*/  ISETP.NE.AND P5, PT, R27, 0x6, PT ;  /* 0x000000061b00780c */ /* 0x000fe20003fa5270 */
[--C-:B------:R-:W-:Y:S01]  /*0bc0*/  @P3 IMAD.MOV.U32 R9, RZ, RZ, R18.reuse ;  /* 0x000000ffff093224 */ /* 0x100fe200078e0012 */
[----:B------:R-:W-:Y:S01]  /*0bd0*/  ISETP.EQ.AND P0, PT, R24, 0x14, PT ;  /* 0x000000141800780c */ /* 0x000fe20003f02270 */
[--C-:B------:R-:W-:Y:S01]  /*0be0*/  @P2 IMAD.MOV.U32 R10, RZ, RZ, R18.reuse ;  /* 0x000000ffff0a2224 */ /* 0x100fe200078e0012 */
[----:B------:R-:W-:Y:S01]  /*0bf0*/  @P4 MOV R8, R18 ;  /* 0x0000001200084202 */ /* 0x000fe20000000f00 */
[----:B------:R-:W-:-:S10]  /*0c00*/  @P1 IMAD.MOV.U32 R11, RZ, RZ, R18 ;  /* 0x000000ffff0b1224 */ /* 0x000fd400078e0012 */
        /* <DEDUP_REMOVED lines=18> */
[----:B------:R-:W-:Y:S01]  /*0d30*/  @P4 IMAD.MOV.U32 R18, RZ, RZ, R8 ;  /* 0x000000ffff124224 */ /* 0x000fe200078e0008 */
[----:B------:R-:W-:Y:S01]  /*0d40*/  ISETP.EQ.AND P4, PT, R17, RZ, PT ;  /* 0x000000ff1100720c */ /* 0x000fe20003f82270 */
[--C-:B------:R-:W-:Y:S01]  /*0d50*/  @P0 IMAD.MOV.U32 R18, RZ, RZ, R9.reuse ;  /* 0x000000ffff120224 */ /* 0x100fe200078e0009 */
[----:B------:R-:W-:Y:S01]  /*0d60*/  @P0 MOV R15, R8 ;  /* 0x00000008000f0202 */ /* 0x000fe20000000f00 */
[----:B------:R-:W-:Y:S02]  /*0d70*/  @P1 IMAD.MOV.U32 R15, RZ, RZ, R9 ;  /* 0x000000ffff0f1224 */ /* 0x000fe400078e0009 */
[--C-:B------:R-:W-:Y:S01]  /*0d80*/  @P1 IMAD.MOV.U32 R18, RZ, RZ, R10.reuse ;  /* 0x000000ffff121224 */ /* 0x100fe200078e000a */
[----:B------:R-:W-:Y:S01]  /*0d90*/  @P2 MOV R18, R11 ;  /* 0x0000000b00122202 */ /* 0x000fe20000000f00 */
[----:B------:R-:W-:-:S02]  /*0da0*/  @P2 IMAD.MOV.U32 R15, RZ, RZ, R10 ;  /* 0x000000ffff0f2224 */ /* 0x000fc400078e000a */
        /* <DEDUP_REMOVED lines=12> */
[----:B------:R-:W-:Y:S01]  /*0e70*/  @P4 MOV R16, R11 ;  /* 0x0000000b00104202 */ /* 0x000fe20000000f00 */
[----:B------:R-:W-:Y:S01]  /*0e80*/  @P5 IMAD.MOV.U32 R16, RZ, RZ, R12 ;  /* 0x000000ffff105224 */ /* 0x000fe200078e000c */
[----:B------:R-:W-:-:S05]  /*0e90*/  SHF.L.W.U32.HI R18, R15, R14, R18 ;  /* 0x0000000e0f127219 */ /* 0x000fca0000010e12 */
[----:B------:R-:W-:-:S05]  /*0ea0*/  @P0 IMAD.MOV.U32 R16, RZ, RZ, R25 ;  /* 0x000000ffff100224 */ /* 0x000fca00078e0019 */
[----:B------:R-:W-:-:S07]  /*0eb0*/  SHF.L.W.U32.HI R15, R16, R14, R15 ;  /* 0x0000000e100f7219 */ /* 0x000fce0000010e0f */
.L_x_29:
[----:B------:R-:W-:Y:S05]  /*0ec0*/  BSYNC.RECONVERGENT B2 ;  /* 0x0000000000027941 */ /* 0x000fea0003800200 */
.L_x_28:
[C---:B------:R-:W-:Y:S01]  /*0ed0*/  SHF.L.W.U32.HI R24, R15.reuse, 0x2, R18 ;  /* 0x000000020f187819 */ /* 0x040fe20000010e12 */
[----:B------:R-:W-:Y:S01]  /*0ee0*/  IMAD.SHL.U32 R15, R15, 0x4, RZ ;  /* 0x000000040f0f7824 */ /* 0x000fe200078e00ff */
[----:B------:R-:W-:Y:S01]  /*0ef0*/  UMOV UR4, 0x54442d19 ;  /* 0x54442d1900047882 */ /* 0x000fe20000000000 */
[----:B------:R-:W-:Y:S01]  /*0f00*/  UMOV UR5, 0x3bf921fb ;  /* 0x3bf921fb00057882 */ /* 0x000fe20000000000 */
[----:B------:R-:W-:Y:S02]  /*0f10*/  SHF.R.S32.HI R16, RZ, 0x1f, R24 ;  /* 0x0000001fff107819 */ /* 0x000fe40000011418 */
[----:B------:R-:W-:Y:S02]  /*0f20*/  SHF.R.U32.HI R19, RZ, 0x1e, R18 ;  /* 0x0000001eff137819 */ /* 0x000fe40000011612 */
[C---:B------:R-:W-:Y:S02]  /*0f30*/  LOP3.LUT R14, R16.reuse, R15, RZ, 0x3c, !PT ;  /* 0x0000000f100e7212 */ /* 0x040fe400078e3cff */
[----:B------:R-:W-:-:S02]  /*0f40*/  LOP3.LUT R15, R16, R24, RZ, 0x3c, !PT ;  /* 0x00000018100f7212 */ /* 0x000fc400078e3cff */
[----:B------:R-:W-:Y:S02]  /*0f50*/  ISETP.GE.AND P0, PT, R13, RZ, PT ;  /* 0x000000ff0d00720c */ /* 0x000fe40003f06270 */
[C---:B------:R-:W-:Y:S02]  /*0f60*/  LOP3.LUT R13, R24.reuse, R13, RZ, 0x3c, !PT ;  /* 0x0000000d180d7212 */ /* 0x040fe400078e3cff */
[----:B------:R-:W0:Y:S01]  /*0f70*/  I2F.F64.S64 R14, R14 ;  /* 0x0000000e000e7312 */ /* 0x000e220000301c00 */
[----:B------:R-:W-:Y:S02]  /*0f80*/  LEA.HI R18, R24, R19, RZ, 0x1 ;  /* 0x0000001318127211 */ /* 0x000fe400078f08ff */
[----:B------:R-:W-:-:S03]  /*0f90*/  ISETP.GE.AND P1, PT, R13, RZ, PT ;  /* 0x000000ff0d00720c */ /* 0x000fc60003f26270 */
[----:B------:R-:W-:-:S05]  /*0fa0*/  IMAD.MOV R13, RZ, RZ, -R18 ;  /* 0x000000ffff0d7224 */ /* 0x000fca00078e0a12 */
[----:B------:R-:W-:Y:S01]  /*0fb0*/  @!P0 MOV R18, R13 ;  /* 0x0000000d00128202 */ /* 0x000fe20000000f00 */
[----:B0-----:R-:W-:-:S10]  /*0fc0*/  DMUL R16, R14, UR4 ;  /* 0x000000040e107c28 */ /* 0x001fd40008000000 */
[----:B------:R-:W0:Y:S02]  /*0fd0*/  F2F.F32.F64 R16, R16 ;  /* 0x0000001000107310 */ /* 0x000e240000301000 */
[----:B0-----:R-:W-:Y:S01]  /*0fe0*/  FSEL R26, -R16, R16, !P1 ;  /* 0x00000010101a7208 */ /* 0x001fe20004800100 */
[----:B------:R-:W-:Y:S06]  /*0ff0*/  BRA `(.L_x_25) ;  /* 0x0000000000087947 */ /* 0x000fec0003800000 */
.L_x_26:
[----:B------:R-:W-:Y:S01]  /*1000*/  FMUL R26, RZ, R13 ;  /* 0x0000000dff1a7220 */ /* 0x000fe20000400000 */
[----:B------:R-:W-:-:S07]  /*1010*/  IMAD.MOV.U32 R18, RZ, RZ, RZ ;  /* 0x000000ffff127224 */ /* 0x000fce00078e00ff */
.L_x_25:
[----:B------:R-:W-:Y:S05]  /*1020*/  BSYNC.RECONVERGENT B1 ;  /* 0x0000000000017941 */ /* 0x000fea0003800200 */
.L_x_24:
[----:B------:R-:W0:Y:S01]  /*1030*/  LDCU UR4, c[0x0][0x38c] ;  /* 0x00007180ff0477ac */ /* 0x000e220008000800 */
[----:B------:R-:W-:Y:S02]  /*1040*/  IMAD.MOV.U32 R13, RZ, RZ, 0x37cbac00 ;  /* 0x37cbac00ff0d7424 */ /* 0x000fe400078e00ff */
[----:B------:R-:W-:Y:S01]  /*1050*/  FMUL R14, R26, R26 ;  /* 0x0000001a1a0e7220 */ /* 0x000fe20000400000 */
[C---:B------:R-:W-:Y:S01]  /*1060*/  LOP3.LUT R15, R18.reuse, 0x1, RZ, 0xc0, !PT ;  /* 0x00000001120f7812 */ /* 0x040fe200078ec0ff */
[----:B------:R-:W-:Y:S02]  /*1070*/  VIADD R18, R18, 0x1 ;  /* 0x0000000112127836 */ /* 0x000fe40000000000 */
[----:B------:R-:W-:Y:S01]  /*1080*/  FFMA R13, R14, R13, -0.0013887860113754868507 ;  /* 0xbab607ed0e0d7423 */ /* 0x000fe2000000000d */
[----:B------:R-:W-:Y:S02]  /*1090*/  ISETP.NE.U32.AND P0, PT, R15, 0x1, PT ;  /* 0x000000010f00780c */ /* 0x000fe40003f05070 */
[----:B------:R-:W-:-:S02]  /*10a0*/  LOP3.LUT P1, RZ, R18, 0x2, RZ, 0xc0, !PT ;  /* 0x0000000212ff7812 */ /* 0x000fc4000782c0ff */
[----:B------:R-:W-:Y:S02]  /*10b0*/  FSEL R15, R22, 0.0083327032625675201416, P0 ;  /* 0x3c0885e4160f7808 */ /* 0x000fe40000000000 */
[----:B------:R-:W-:Y:S02]  /*10c0*/  FSEL R13, R13, -0.00019574658654164522886, P0 ;  /* 0xb94d41530d0d7808 */ /* 0x000fe40000000000 */
[----:B------:R-:W-:-:S03]  /*10d0*/  FSEL R16, -R21, -0.16666662693023681641, P0 ;  /* 0xbe2aaaa815107808 */ /* 0x000fc60000000100 */
[----:B------:R-:W-:Y:S01]  /*10e0*/  FFMA R15, R14, R13, R15 ;  /* 0x0000000d0e0f7223 */ /* 0x000fe2000000000f */
[----:B------:R-:W-:Y:S02]  /*10f0*/  FSEL R13, R26, 1, !P0 ;  /* 0x3f8000001a0d7808 */ /* 0x000fe40004000000 */
[----:B0-----:R-:W-:Y:S01]  /*1100*/  ISETP.NE.AND P0, PT, R4, UR4, PT ;  /* 0x0000000404007c0c */ /* 0x001fe2000bf05270 */
[C---:B------:R-:W-:Y:S01]  /*1110*/  FFMA R15, R14.reuse, R15, R16 ;  /* 0x0000000f0e0f7223 */ /* 0x040fe20000000010 */
[C---:B------:R-:W-:Y:S01]  /*1120*/  FMUL R16, R23.reuse, 0.69999998807907104492 ;  /* 0x3f33333317107820 */ /* 0x040fe20000400000 */
[----:B------:R-:W-:Y:S01]  /*1130*/  FFMA R14, R14, R13, RZ ;  /* 0x0000000d0e0e7223 */ /* 0x000fe200000000ff */
[----:B------:R-:W-:Y:S02]  /*1140*/  FMUL R23, R23, 0.20000000298023223877 ;  /* 0x3e4ccccd17177820 */ /* 0x000fe40000400000 */
[----:B------:R-:W-:Y:S01]  /*1150*/  FFMA R16, R3, 1.0000009536743164062, R16 ;  /* 0x3f80000803107823 */ /* 0x000fe20000000010 */
[----:B------:R-:W-:Y:S01]  /*1160*/  FFMA R13, R14, R15, R13 ;  /* 0x0000000f0e0d7223 */ /* 0x000fe2000000000d */
[----:B------:R-:W-:-:S03]  /*1170*/  FFMA R6, R6, 0.99999898672103881836, R23 ;  /* 0x3f7fffef06067823 */ /* 0x000fc60000000017 */
[----:B------:R-:W-:-:S04]  /*1180*/  @P1 FADD R13, RZ, -R13 ;  /* 0x8000000dff0d1221 */ /* 0x000fc80000000000 */
[C---:B------:R-:W-:Y:S01]  /*1190*/  FFMA R3, R13.reuse, 0.30000001192092895508, R16 ;  /* 0x3e99999a0d037823 */ /* 0x040fe20000000010 */
[----:B------:R-:W-:Y:S01]  /*11a0*/  FFMA R6, R13, -0.10000000149011611938, R6 ;  /* 0xbdcccccd0d067823 */ /* 0x000fe20000000006 */
[----:B------:R-:W-:Y:S06]  /*11b0*/  @P0 BRA `(.L_x_30) ;  /* 0xffffffec00f40947 */ /* 0x000fec000383ffff */
[----:B------:R-:W-:-:S13]  /*11c0*/  ISETP.NE.AND P2, PT, R20, RZ, PT ;  /* 0x000000ff1400720c */ /* 0x000fda0003f45270 */
[----:B------:R-:W-:Y:S05]  /*11d0*/  @P2 BRA `(.L_x_31) ;  /* 0xffffffec00c82947 */ /* 0x000fea000383ffff */
.L_x_17:
[----:B------:R-:W-:Y:S05]  /*11e0*/  BSYNC.RECONVERGENT B0 ;  /* 0x0000000000007941 */ /* 0x000fea0003800200 */
.L_x_16:
[----:B------:R-:W0:Y:S02]  /*11f0*/  LDC.64 R4, c[0x0][0x380] ;  /* 0x0000e000ff047b82 */ /* 0x000e240000000a00 */
[----:B0-----:R-:W-:-:S05]  /*1200*/  IMAD.WIDE R4, R2, 0x4, R4 ;  /* 0x0000000402047825 */ /* 0x001fca00078e0204 */
[----:B------:R-:W-:Y:S01]  /*1210*/  STG.E desc[UR6][R4.64], R3 ;  /* 0x0000000304007986 */ /* 0x000fe2000c101906 */
[----:B------:R-:W-:Y:S05]  /*1220*/  EXIT ;  /* 0x000000000000794d */ /* 0x000fea0003800000 */
.L_x_32:
        /* <DEDUP_REMOVED lines=13> */
.L_x_34:


//--------------------- .nv.global.init           --------------------------
	.section	.nv.global.init,"aw",@progbits
	.align	4
.nv.global.init:
	.type		__cudart_i2opi_f,@object
	.size		__cudart_i2opi_f,(.L_0 - __cudart_i2opi_f)
__cudart_i2opi_f:
        /*0000*/ 	.byte	0x41, 0x90, 0x43, 0x3c, 0x99, 0x95, 0x62, 0xdb, 0xc0, 0xdd, 0x34, 0xf5, 0xd1, 0x57, 0x27, 0xfc
        /*0010*/ 	.byte	0x29, 0x15, 0x44, 0x4e, 0x6e, 0x83, 0xf9, 0xa2
.L_0:


//--------------------- .nv.shared.reserved.0     --------------------------
	.section	.nv.shared.reserved.0,"aw",@nobits
	.weak		__nv_reservedSMEM_offset_0_alias
	.size		__nv_reservedSMEM_offset_0_alias, 0, 64
	.other		__nv_reservedSMEM_offset_0_alias,@"STO_CUDA_RESERVED_SHARED STV_DEFAULT"
__nv_reservedSMEM_offset_0_alias:
	.zero		0
	.zero		64


//--------------------- .nv.constant0._Z19no_early_exit_kenelPfiii --------------------------
	.section	.nv.constant0._Z19no_early_exit_kenelPfiii,"a",@progbits
	.sectionflags	@""
	.align	4
.nv.constant0._Z19no_early_exit_kenelPfiii:
	.zero		916


//--------------------- .nv.constant0._Z16early_exit_kenelPfii --------------------------
	.section	.nv.constant0._Z16early_exit_kenelPfii,"a",@progbits
	.sectionflags	@""
	.align	4
.nv.constant0._Z16early_exit_kenelPfii:
	.zero		912


//--------------------- SYMBOLS --------------------------

	.type		.nv.reservedSmem.offset0,@object
	.size		.nv.reservedSmem.offset0,0x4
